// auto-generated by cutlass_sweep.sparse_gemm — config: {"arch": "sm_90", "cluster_m": 1, "cluster_n": 1, "dtype": "bf16", "tile_k": 64, "tile_m": 128, "tile_n": 256}
#include "cutlass/cutlass.h"
#include "cutlass/gemm/collective/collective_builder.hpp"
#include "cutlass/gemm/device/gemm_universal_adapter.h"
#include "cutlass/gemm/kernel/gemm_universal.hpp"
#include "cutlass/epilogue/collective/collective_builder.hpp"

using Elem = cutlass::bfloat16_t;
using Acc  = float;
using TileShape    = cute::Shape<cute::_128, cute::_256, cute::_64>;
using ClusterShape = cute::Shape<cute::_1, cute::_1, cute::_1>;

using CollectiveEpilogue = typename cutlass::epilogue::collective::CollectiveBuilder<
    cutlass::arch::Sm90, cutlass::arch::OpClassSparseTensorOp,
    TileShape, ClusterShape,
    cutlass::epilogue::collective::EpilogueTileAuto,
    Acc, Acc,
    Acc, cutlass::layout::ColumnMajor, 128 / cutlass::sizeof_bits<Acc>::value,
    Acc, cutlass::layout::ColumnMajor, 128 / cutlass::sizeof_bits<Acc>::value,
    cutlass::epilogue::collective::EpilogueScheduleAuto
  >::CollectiveOp;

using CollectiveMainloop = typename cutlass::gemm::collective::CollectiveBuilder<
    cutlass::arch::Sm90, cutlass::arch::OpClassSparseTensorOp,
    Elem, cutlass::layout::RowMajor, 128 / cutlass::sizeof_bits<Elem>::value,
    Elem, cutlass::layout::ColumnMajor, 128 / cutlass::sizeof_bits<Elem>::value,
    Acc,
    TileShape, ClusterShape,
    cutlass::gemm::collective::StageCountAutoCarveout<static_cast<int>(sizeof(typename CollectiveEpilogue::SharedStorage))>,
    cutlass::gemm::collective::KernelScheduleAuto
  >::CollectiveOp;

using GemmKernel = cutlass::gemm::kernel::GemmUniversal<
    cute::Shape<int,int,int,int>,
    CollectiveMainloop,
    CollectiveEpilogue
>;
using Gemm = cutlass::gemm::device::GemmUniversalAdapter<GemmKernel>;

auto* _anchor = &cutlass::device_kernel<GemmKernel>;


// ===== COMPILED SASS (sm_90a) =====

	.target	sm_90a

	.elftype	@"ET_EXEC"


//--------------------- .note.nv.tkinfo           --------------------------
	.section	.note.nv.tkinfo,"",@"SHT_NOTE"
	.sectionflags	@"SHF_NOTE_NV_TKINFO"
	.tkinfo
        /*0018*/ 	.word	0x00000002
        /*0030*/ 	.string	""
        /*0030*/ 	.string	"ptxas"
        /*0030*/ 	.string	"Cuda compilation tools, release 13.0, V13.0.88"
        /*0030*/ 	.string	"Build cuda_13.0.r13.0/compiler.36424714_0"
        /*0030*/ 	.string	"-arch sm_90a -m 64 "



//--------------------- .note.nv.cuinfo           --------------------------
	.section	.note.nv.cuinfo,"",@"SHT_NOTE"
	.sectionflags	@"SHF_NOTE_NV_CUINFO"
        /*0018*/ 	.short	0x0002
        /*001a*/ 	.short	0x005a
        /*001c*/ 	.short	0x0082
	.zero		2


//--------------------- .nv.info                  --------------------------
	.section	.nv.info,"",@"SHT_CUDA_INFO"
	.align	4


	//----- nvinfo : EIATTR_REGCOUNT
	.align		4
        /*0000*/ 	.byte	0x04, 0x2f
        /*0002*/ 	.short	(.L_12 - .L_11)
	.align		4
.L_11:
        /*0004*/ 	.word	index@(_ZN7cutlass13device_kernelINS_4gemm6kernel13GemmUniversalIN4cute5tupleIJiiiiEEENS1_10collective13CollectiveMmaINS1_40MainloopSm90TmaGmmaWarpSpecializedSparseILi5ENS5_IJNS4_1CILi1EEESB_SB_EEENS1_35KernelTmaWarpSpecializedCooperativeEEENS5_IJNSA_ILi128EEENSA_ILi256EEENSA_ILi64EEEEEENS_10bfloat16_tENS5_IJNS4_6LayoutINS5_IJiNS5_IJNSA_ILi2EEEiEEEiEEENS5_IJlNS5_IJSB_SL_EEElEEEEENSK_INS5_IJNS5_IJNS5_IJNSA_ILi8EEESL_NSA_ILi4EEEEEEiEEENS5_IJNS5_IJNSA_ILi16EEESL_SL_EEEiEEEiEEENS5_IJNS5_IJNS5_IJSH_SV_NSA_ILi1024EEEEEENSA_ILi4096EEEEEENS5_IJNS5_IJSB_NSA_ILi512EEENSA_ILi32EEEEEElEEElEEEEEEEESJ_NS5_IJlSB_lEEENS4_8TiledMMAINS4_8MMA_AtomIJNS4_4SM904GMMA6SPARSE29GMMA_64x256x32_F32BF16BF16_SSILNS1E_5MajorE0ELS1H_0ELNS1E_7ScaleInE1ELS1I_1ELNS1E_9SparseSelE0EEEEEENSK_INS5_IJSL_SB_SB_EEENS5_IJSB_NSA_ILi0EEES1N_EEEEENS5_IJNS4_10UnderscoreES1Q_S1Q_EEEEENS4_13SM90_TMA_LOADENS4_14ComposedLayoutINS4_7SwizzleILi2ELi4ELi3EEENS4_25smem_sparse_ptr_flag_bitsILi2ELi16EEENSK_INS5_IJNS5_IJSB_SR_EEENS5_IJSL_S14_EEEEEENS5_IJNS5_IJS1N_SH_EEESO_EEEEEEEvNS4_8identityES1T_NS1U_INS1V_ILi3ELi4ELi3EEENS4_18smem_ptr_flag_bitsILi16EEENSK_INS5_IJSR_SH_EEENS5_IJSH_SB_EEEEEEEvS26_EENS_8epilogue10collective6detail29Sm90TmaWarpSpecializedAdapterINS2G_15DefaultEpilogueIfNS5_IJSB_llEEES2K_NS2F_6thread17LinearCombinationIfLi1EffLNS2L_9ScaleType4KindE0ELNS_15FloatRoundStyleE2EfEENS1_15EpilogueDefaultEEEEEvvEEEEvNT_6ParamsE)
        /*0008*/ 	.word	0x000000a8


	//----- nvinfo : EIATTR_FRAME_SIZE
	.align		4
.L_12:
        /*000c*/ 	.byte	0x04, 0x11
        /*000e*/ 	.short	(.L_14 - .L_13)
	.align		4
.L_13:
        /*0010*/ 	.word	index@(_ZN7cutlass13device_kernelINS_4gemm6kernel13GemmUniversalIN4cute5tupleIJiiiiEEENS1_10collective13CollectiveMmaINS1_40MainloopSm90TmaGmmaWarpSpecializedSparseILi5ENS5_IJNS4_1CILi1EEESB_SB_EEENS1_35KernelTmaWarpSpecializedCooperativeEEENS5_IJNSA_ILi128EEENSA_ILi256EEENSA_ILi64EEEEEENS_10bfloat16_tENS5_IJNS4_6LayoutINS5_IJiNS5_IJNSA_ILi2EEEiEEEiEEENS5_IJlNS5_IJSB_SL_EEElEEEEENSK_INS5_IJNS5_IJNS5_IJNSA_ILi8EEESL_NSA_ILi4EEEEEEiEEENS5_IJNS5_IJNSA_ILi16EEESL_SL_EEEiEEEiEEENS5_IJNS5_IJNS5_IJSH_SV_NSA_ILi1024EEEEEENSA_ILi4096EEEEEENS5_IJNS5_IJSB_NSA_ILi512EEENSA_ILi32EEEEEElEEElEEEEEEEESJ_NS5_IJlSB_lEEENS4_8TiledMMAINS4_8MMA_AtomIJNS4_4SM904GMMA6SPARSE29GMMA_64x256x32_F32BF16BF16_SSILNS1E_5MajorE0ELS1H_0ELNS1E_7ScaleInE1ELS1I_1ELNS1E_9SparseSelE0EEEEEENSK_INS5_IJSL_SB_SB_EEENS5_IJSB_NSA_ILi0EEES1N_EEEEENS5_IJNS4_10UnderscoreES1Q_S1Q_EEEEENS4_13SM90_TMA_LOADENS4_14ComposedLayoutINS4_7SwizzleILi2ELi4ELi3EEENS4_25smem_sparse_ptr_flag_bitsILi2ELi16EEENSK_INS5_IJNS5_IJSB_SR_EEENS5_IJSL_S14_EEEEEENS5_IJNS5_IJS1N_SH_EEESO_EEEEEEEvNS4_8identityES1T_NS1U_INS1V_ILi3ELi4ELi3EEENS4_18smem_ptr_flag_bitsILi16EEENSK_INS5_IJSR_SH_EEENS5_IJSH_SB_EEEEEEEvS26_EENS_8epilogue10collective6detail29Sm90TmaWarpSpecializedAdapterINS2G_15DefaultEpilogueIfNS5_IJSB_llEEES2K_NS2F_6thread17LinearCombinationIfLi1EffLNS2L_9ScaleType4KindE0ELNS_15FloatRoundStyleE2EfEENS1_15EpilogueDefaultEEEEEvvEEEEvNT_6ParamsE)
        /*0014*/ 	.word	0x00000000


	//----- nvinfo : EIATTR_MIN_STACK_SIZE
	.align		4
.L_14:
        /*0018*/ 	.byte	0x04, 0x12
        /*001a*/ 	.short	(.L_16 - .L_15)
	.align		4
.L_15:
        /*001c*/ 	.word	index@(_ZN7cutlass13device_kernelINS_4gemm6kernel13GemmUniversalIN4cute5tupleIJiiiiEEENS1_10collective13CollectiveMmaINS1_40MainloopSm90TmaGmmaWarpSpecializedSparseILi5ENS5_IJNS4_1CILi1EEESB_SB_EEENS1_35KernelTmaWarpSpecializedCooperativeEEENS5_IJNSA_ILi128EEENSA_ILi256EEENSA_ILi64EEEEEENS_10bfloat16_tENS5_IJNS4_6LayoutINS5_IJiNS5_IJNSA_ILi2EEEiEEEiEEENS5_IJlNS5_IJSB_SL_EEElEEEEENSK_INS5_IJNS5_IJNS5_IJNSA_ILi8EEESL_NSA_ILi4EEEEEEiEEENS5_IJNS5_IJNSA_ILi16EEESL_SL_EEEiEEEiEEENS5_IJNS5_IJNS5_IJSH_SV_NSA_ILi1024EEEEEENSA_ILi4096EEEEEENS5_IJNS5_IJSB_NSA_ILi512EEENSA_ILi32EEEEEElEEElEEEEEEEESJ_NS5_IJlSB_lEEENS4_8TiledMMAINS4_8MMA_AtomIJNS4_4SM904GMMA6SPARSE29GMMA_64x256x32_F32BF16BF16_SSILNS1E_5MajorE0ELS1H_0ELNS1E_7ScaleInE1ELS1I_1ELNS1E_9SparseSelE0EEEEEENSK_INS5_IJSL_SB_SB_EEENS5_IJSB_NSA_ILi0EEES1N_EEEEENS5_IJNS4_10UnderscoreES1Q_S1Q_EEEEENS4_13SM90_TMA_LOADENS4_14ComposedLayoutINS4_7SwizzleILi2ELi4ELi3EEENS4_25smem_sparse_ptr_flag_bitsILi2ELi16EEENSK_INS5_IJNS5_IJSB_SR_EEENS5_IJSL_S14_EEEEEENS5_IJNS5_IJS1N_SH_EEESO_EEEEEEEvNS4_8identityES1T_NS1U_INS1V_ILi3ELi4ELi3EEENS4_18smem_ptr_flag_bitsILi16EEENSK_INS5_IJSR_SH_EEENS5_IJSH_SB_EEEEEEEvS26_EENS_8epilogue10collective6detail29Sm90TmaWarpSpecializedAdapterINS2G_15DefaultEpilogueIfNS5_IJSB_llEEES2K_NS2F_6thread17LinearCombinationIfLi1EffLNS2L_9ScaleType4KindE0ELNS_15FloatRoundStyleE2EfEENS1_15EpilogueDefaultEEEEEvvEEEEvNT_6ParamsE)
        /*0020*/ 	.word	0x00000000
.L_16:


//--------------------- .nv.compat                --------------------------
	.section	.nv.compat,"",@"SHT_CUDA_COMPAT_INFO"
	.align	4
        /*0000*/ 	.byte	0x02, 0x09, 0x01, 0x00, 0x02, 0x02, 0x04, 0x00, 0x02, 0x05, 0x05, 0x00, 0x03, 0x07, 0x01, 0x01
        /*0010*/ 	.byte	0x02, 0x03, 0x01, 0x00, 0x02, 0x06, 0x01, 0x00, 0x04, 0x0b, 0x08, 0x00, 0x00, 0x00, 0x00, 0x00
        /*0020*/ 	.byte	0x00, 0x00, 0x00, 0x00


//--------------------- .nv.info._ZN7cutlass13device_kernelINS_4gemm6kernel13GemmUniversalIN4cute5tupleIJiiiiEEENS1_10collective13CollectiveMmaINS1_40MainloopSm90TmaGmmaWarpSpecializedSparseILi5ENS5_IJNS4_1CILi1EEESB_SB_EEENS1_35KernelTmaWarpSpecializedCooperativeEEENS5_IJNSA_ILi128EEENSA_ILi256EEENSA_ILi64EEEEEENS_10bfloat16_tENS5_IJNS4_6LayoutINS5_IJiNS5_IJNSA_ILi2EEEiEEEiEEENS5_IJlNS5_IJSB_SL_EEElEEEEENSK_INS5_IJNS5_IJNS5_IJNSA_ILi8EEESL_NSA_ILi4EEEEEEiEEENS5_IJNS5_IJNSA_ILi16EEESL_SL_EEEiEEEiEEENS5_IJNS5_IJNS5_IJSH_SV_NSA_ILi1024EEEEEENSA_ILi4096EEEEEENS5_IJNS5_IJSB_NSA_ILi512EEENSA_ILi32EEEEEElEEElEEEEEEEESJ_NS5_IJlSB_lEEENS4_8TiledMMAINS4_8MMA_AtomIJNS4_4SM904GMMA6SPARSE29GMMA_64x256x32_F32BF16BF16_SSILNS1E_5MajorE0ELS1H_0ELNS1E_7ScaleInE1ELS1I_1ELNS1E_9SparseSelE0EEEEEENSK_INS5_IJSL_SB_SB_EEENS5_IJSB_NSA_ILi0EEES1N_EEEEENS5_IJNS4_10UnderscoreES1Q_S1Q_EEEEENS4_13SM90_TMA_LOADENS4_14ComposedLayoutINS4_7SwizzleILi2ELi4ELi3EEENS4_25smem_sparse_ptr_flag_bitsILi2ELi16EEENSK_INS5_IJNS5_IJSB_SR_EEENS5_IJSL_S14_EEEEEENS5_IJNS5_IJS1N_SH_EEESO_EEEEEEEvNS4_8identityES1T_NS1U_INS1V_ILi3ELi4ELi3EEENS4_18smem_ptr_flag_bitsILi16EEENSK_INS5_IJSR_SH_EEENS5_IJSH_SB_EEEEEEEvS26_EENS_8epilogue10collective6detail29Sm90TmaWarpSpecializedAdapterINS2G_15DefaultEpilogueIfNS5_IJSB_llEEES2K_NS2F_6thread17LinearCombinationIfLi1EffLNS2L_9ScaleType4KindE0ELNS_15FloatRoundStyleE2EfEENS1_15EpilogueDefaultEEEEEvvEEEEvNT_6ParamsE --------------------------
	.section	.nv.info._ZN7cutlass13device_kernelINS_4gemm6kernel13GemmUniversalIN4cute5tupleIJiiiiEEENS1_10collective13CollectiveMmaINS1_40MainloopSm90TmaGmmaWarpSpecializedSparseILi5ENS5_IJNS4_1CILi1EEESB_SB_EEENS1_35KernelTmaWarpSpecializedCooperativeEEENS5_IJNSA_ILi128EEENSA_ILi256EEENSA_ILi64EEEEEENS_10bfloat16_tENS5_IJNS4_6LayoutINS5_IJiNS5_IJNSA_ILi2EEEiEEEiEEENS5_IJlNS5_IJSB_SL_EEElEEEEENSK_INS5_IJNS5_IJNS5_IJNSA_ILi8EEESL_NSA_ILi4EEEEEEiEEENS5_IJNS5_IJNSA_ILi16EEESL_SL_EEEiEEEiEEENS5_IJNS5_IJNS5_IJSH_SV_NSA_ILi1024EEEEEENSA_ILi4096EEEEEENS5_IJNS5_IJSB_NSA_ILi512EEENSA_ILi32EEEEEElEEElEEEEEEEESJ_NS5_IJlSB_lEEENS4_8TiledMMAINS4_8MMA_AtomIJNS4_4SM904GMMA6SPARSE29GMMA_64x256x32_F32BF16BF16_SSILNS1E_5MajorE0ELS1H_0ELNS1E_7ScaleInE1ELS1I_1ELNS1E_9SparseSelE0EEEEEENSK_INS5_IJSL_SB_SB_EEENS5_IJSB_NSA_ILi0EEES1N_EEEEENS5_IJNS4_10UnderscoreES1Q_S1Q_EEEEENS4_13SM90_TMA_LOADENS4_14ComposedLayoutINS4_7SwizzleILi2ELi4ELi3EEENS4_25smem_sparse_ptr_flag_bitsILi2ELi16EEENSK_INS5_IJNS5_IJSB_SR_EEENS5_IJSL_S14_EEEEEENS5_IJNS5_IJS1N_SH_EEESO_EEEEEEEvNS4_8identityES1T_NS1U_INS1V_ILi3ELi4ELi3EEENS4_18smem_ptr_flag_bitsILi16EEENSK_INS5_IJSR_SH_EEENS5_IJSH_SB_EEEEEEEvS26_EENS_8epilogue10collective6detail29Sm90TmaWarpSpecializedAdapterINS2G_15DefaultEpilogueIfNS5_IJSB_llEEES2K_NS2F_6thread17LinearCombinationIfLi1EffLNS2L_9ScaleType4KindE0ELNS_15FloatRoundStyleE2EfEENS1_15EpilogueDefaultEEEEEvvEEEEvNT_6ParamsE,"",@"SHT_CUDA_INFO"
	.sectionflags	@""
	.align	4


	//----- nvinfo : EIATTR_CUDA_API_VERSION
	.align		4
        /*0000*/ 	.byte	0x04, 0x37
        /*0002*/ 	.short	(.L_18 - .L_17)
.L_17:
        /*0004*/ 	.word	0x00000082


	//----- nvinfo : EIATTR_KPARAM_INFO
	.align		4
.L_18:
        /*0008*/ 	.byte	0x04, 0x17
        /*000a*/ 	.short	(.L_20 - .L_19)
.L_19:
        /*000c*/ 	.word	0x00000000
        /*0010*/ 	.short	0x0000
        /*0012*/ 	.short	0x0070
        /*0014*/ 	.byte	0x00, 0xf0, 0x01, 0x14


	//----- nvinfo : EIATTR_SPARSE_MMA_MASK
	.align		4
.L_20:
        /*0018*/ 	.byte	0x03, 0x50
        /*001a*/ 	.short	0x0002


	//----- nvinfo : EIATTR_MAXREG_COUNT
	.align		4
        /*001c*/ 	.byte	0x03, 0x1b
        /*001e*/ 	.short	0x00a8


	//----- nvinfo : EIATTR_NUM_BARRIERS
	.align		4
        /*0020*/ 	.byte	0x02, 0x4c
        /*0022*/ 	.byte	0x01
	.zero		1


	//----- nvinfo : EIATTR_MERCURY_ISA_VERSION
	.align		4
        /*0024*/ 	.byte	0x03, 0x5f
        /*0026*/ 	.short	0x0101


	//----- nvinfo : EIATTR_INT_WARP_WIDE_INSTR_OFFSETS
	.align		4
        /*0028*/ 	.byte	0x04, 0x31
        /*002a*/ 	.short	(.L_22 - .L_21)


	//   ....[0]....
.L_21:
        /*002c*/ 	.word	0x00000410


	//   ....[1]....
        /*0030*/ 	.word	0x00000420


	//   ....[2]....
        /*0034*/ 	.word	0x00000520


	//----- nvinfo : EIATTR_COOP_GROUP_MASK_REGIDS
	.align		4
.L_22:
        /*0038*/ 	.byte	0x04, 0x29
        /*003a*/ 	.short	(.L_24 - .L_23)


	//   ....[0]....
.L_23:
        /*003c*/ 	.word	0xffffffff


	//   ....[1]....
        /*0040*/ 	.word	0xffffffff


	//   ....[2]....
        /*0044*/ 	.word	0xffffffff


	//   ....[3]....
        /*0048*/ 	.word	0xffffffff


	//   ....[4]....
        /*004c*/ 	.word	0xffffffff


	//----- nvinfo : EIATTR_COOP_GROUP_INSTR_OFFSETS
	.align		4
.L_24:
        /*0050*/ 	.byte	0x04, 0x28
        /*0052*/ 	.short	(.L_26 - .L_25)


	//   ....[0]....
.L_25:
        /*0054*/ 	.word	0x00000060


	//   ....[1]....
        /*0058*/ 	.word	0x00000070


	//   ....[2]....
        /*005c*/ 	.word	0x00000160


	//   ....[3]....
        /*0060*/ 	.word	0x00000310


	//   ....[4]....
        /*0064*/ 	.word	0x00001000


	//----- nvinfo : EIATTR_REG_RECONFIG
	.align		4
.L_26:
        /*0068*/ 	.byte	0x01, 0x54
	.zero		2


	//----- nvinfo : EIATTR_MBARRIER_INSTR_OFFSETS
	.align		4
        /*006c*/ 	.byte	0x04, 0x39
        /*006e*/ 	.short	(.L_28 - .L_27)


	//   ....[0]....
.L_27:
        /*0070*/ 	.word	0x00000260
        /*0074*/ 	.word	0x000000ff
        /*0078*/ 	.word	0x00000000
        /*007c*/ 	.short	0x0100
        /*007e*/ 	.byte	0x08
	.zero		1


	//   ....[1]....
        /*0080*/ 	.word	0x00000270
        /*0084*/ 	.word	0x000000ff
        /*0088*/ 	.word	0x00000028
        /*008c*/ 	.short	0x0100
        /*008e*/ 	.byte	0x08
	.zero		1


	//   ....[2]....
        /*0090*/ 	.word	0x00000280
        /*0094*/ 	.word	0x000000ff
        /*0098*/ 	.word	0x00000008
        /*009c*/ 	.short	0x0100
        /*009e*/ 	.byte	0x08
	.zero		1


	//   ....[3]....
        /*00a0*/ 	.word	0x00000290
        /*00a4*/ 	.word	0x000000ff
        /*00a8*/ 	.word	0x00000030
        /*00ac*/ 	.short	0x0100
        /*00ae*/ 	.byte	0x08
	.zero		1


	//   ....[4]....
        /*00b0*/ 	.word	0x000002a0
        /*00b4*/ 	.word	0x000000ff
        /*00b8*/ 	.word	0x00000010
        /*00bc*/ 	.short	0x0100
        /*00be*/ 	.byte	0x08
	.zero		1


	//   ....[5]....
        /*00c0*/ 	.word	0x000002b0
        /*00c4*/ 	.word	0x000000ff
        /*00c8*/ 	.word	0x00000038
        /*00cc*/ 	.short	0x0100
        /*00ce*/ 	.byte	0x08
	.zero		1


	//   ....[6]....
        /*00d0*/ 	.word	0x000002c0
        /*00d4*/ 	.word	0x000000ff
        /*00d8*/ 	.word	0x00000018
        /*00dc*/ 	.short	0x0100
        /*00de*/ 	.byte	0x08
	.zero		1


	//   ....[7]....
        /*00e0*/ 	.word	0x000002d0
        /*00e4*/ 	.word	0x000000ff
        /*00e8*/ 	.word	0x00000040
        /*00ec*/ 	.short	0x0100
        /*00ee*/ 	.byte	0x08
	.zero		1


	//   ....[8]....
        /*00f0*/ 	.word	0x000002e0
        /*00f4*/ 	.word	0x000000ff
        /*00f8*/ 	.word	0x00000020
        /*00fc*/ 	.short	0x0100
        /*00fe*/ 	.byte	0x08
	.zero		1


	//   ....[9]....
        /*0100*/ 	.word	0x000002f0
        /*0104*/ 	.word	0x000000ff
        /*0108*/ 	.word	0x00000048
        /*010c*/ 	.short	0x0100
        /*010e*/ 	.byte	0x08
	.zero		1


	//   ....[10]....
        /*0110*/ 	.word	0x00000580
        /*0114*/ 	.word	0x000000ff
        /*0118*/ 	.word	0x00000060
        /*011c*/ 	.short	0x0100
        /*011e*/ 	.byte	0x06
	.zero		1


	//   ....[11]....
        /*0120*/ 	.word	0x000005d0
        /*0124*/ 	.word	0x000000ff
        /*0128*/ 	.word	0x00000068
        /*012c*/ 	.short	0x0100
        /*012e*/ 	.byte	0x06
	.zero		1


	//   ....[12]....
        /*0130*/ 	.word	0x00001540
        /*0134*/ 	.word	0x000000ff
        /*0138*/ 	.word	0x00000000
        /*013c*/ 	.short	0x010a
        /*013e*/ 	.byte	0x08
	.zero		1


	//   ....[13]....
        /*0140*/ 	.word	0x00001610
        /*0144*/ 	.word	0x000000ff
        /*0148*/ 	.word	0x00000000
        /*014c*/ 	.short	0x010a
        /*014e*/ 	.byte	0x08
	.zero		1


	//   ....[14]....
        /*0150*/ 	.word	0x000017c0
        /*0154*/ 	.word	0x000000ff
        /*0158*/ 	.word	0x00000000
        /*015c*/ 	.short	0x0101
        /*015e*/ 	.byte	0x08
	.zero		1


	//   ....[15]....
        /*0160*/ 	.word	0x0000bdd0
        /*0164*/ 	.word	0x0000000e
        /*0168*/ 	.word	0x00000028
        /*016c*/ 	.short	0x010a
        /*016e*/ 	.byte	0x3f
	.zero		1


	//   ....[16]....
        /*0170*/ 	.word	0x0000c240
        /*0174*/ 	.word	0x00000008
        /*0178*/ 	.word	0x00000068
        /*017c*/ 	.short	0x0101
        /*017e*/ 	.byte	0x3f
	.zero		1


	//   ....[17]....
        /*0180*/ 	.word	0x0000c930
        /*0184*/ 	.word	0x00000006
        /*0188*/ 	.word	0x00000000
        /*018c*/ 	.short	0x010a
        /*018e*/ 	.byte	0x3f
	.zero		1


	//   ....[18]....
        /*0190*/ 	.word	0x0000c9b0
        /*0194*/ 	.word	0x00000007
        /*0198*/ 	.word	0x00000000
        /*019c*/ 	.short	0x010a
        /*019e*/ 	.byte	0x3f
	.zero		1


	//   ....[19]....
        /*01a0*/ 	.word	0x0000ca40
        /*01a4*/ 	.word	0x0000000a
        /*01a8*/ 	.word	0x00000000
        /*01ac*/ 	.short	0x010a
        /*01ae*/ 	.byte	0x3f
	.zero		1


	//   ....[20]....
        /*01b0*/ 	.word	0x0000cad0
        /*01b4*/ 	.word	0x0000000b
        /*01b8*/ 	.word	0x00000000
        /*01bc*/ 	.short	0x010a
        /*01be*/ 	.byte	0x3f
	.zero		1


	//   ....[21]....
        /*01c0*/ 	.word	0x0000cb60
        /*01c4*/ 	.word	0x00000003
        /*01c8*/ 	.word	0x00000000
        /*01cc*/ 	.short	0x010a
        /*01ce*/ 	.byte	0x3f
	.zero		1


	//   ....[22]....
        /*01d0*/ 	.word	0x0000cbd0
        /*01d4*/ 	.word	0x0000000e
        /*01d8*/ 	.word	0x00000000
        /*01dc*/ 	.short	0x010a
        /*01de*/ 	.byte	0x3f
	.zero		1


	//   ....[23]....
        /*01e0*/ 	.word	0x0000cca0
        /*01e4*/ 	.word	0x0000000e
        /*01e8*/ 	.word	0x00000028
        /*01ec*/ 	.short	0x010a
        /*01ee*/ 	.byte	0x3f
	.zero		1


	//   ....[24]....
        /*01f0*/ 	.word	0x0000cd80
        /*01f4*/ 	.word	0x00000006
        /*01f8*/ 	.word	0x00000000
        /*01fc*/ 	.short	0x010a
        /*01fe*/ 	.byte	0x3f
	.zero		1


	//   ....[25]....
        /*0200*/ 	.word	0x0000cdd0
        /*0204*/ 	.word	0x00000007
        /*0208*/ 	.word	0x00000000
        /*020c*/ 	.short	0x010a
        /*020e*/ 	.byte	0x3f
	.zero		1


	//   ....[26]....
        /*0210*/ 	.word	0x0000ce20
        /*0214*/ 	.word	0x0000000a
        /*0218*/ 	.word	0x00000000
        /*021c*/ 	.short	0x010a
        /*021e*/ 	.byte	0x3f
	.zero		1


	//   ....[27]....
        /*0220*/ 	.word	0x0000ce70
        /*0224*/ 	.word	0x0000000b
        /*0228*/ 	.word	0x00000000
        /*022c*/ 	.short	0x010a
        /*022e*/ 	.byte	0x3f
	.zero		1


	//----- nvinfo : EIATTR_NUM_MBARRIERS
	.align		4
.L_28:
        /*0230*/ 	.byte	0x03, 0x38
        /*0232*/ 	.short	0x000c


	//----- nvinfo : EIATTR_EXIT_INSTR_OFFSETS
	.align		4
        /*0234*/ 	.byte	0x04, 0x1c
        /*0236*/ 	.short	(.L_30 - .L_29)


	//   ....[0]....
.L_29:
        /*0238*/ 	.word	0x00000620


	//   ....[1]....
        /*023c*/ 	.word	0x00000ed0


	//   ....[2]....
        /*0240*/ 	.word	0x0000b430


	//   ....[3]....
        /*0244*/ 	.word	0x0000ba60


	//   ....[4]....
        /*0248*/ 	.word	0x0000cbb0


	//----- nvinfo : EIATTR_MAX_THREADS
	.align		4
.L_30:
        /*024c*/ 	.byte	0x04, 0x05
        /*024e*/ 	.short	(.L_32 - .L_31)
.L_31:
        /*0250*/ 	.word	0x00000180
        /*0254*/ 	.word	0x00000001
        /*0258*/ 	.word	0x00000001


	//----- nvinfo : EIATTR_CRS_STACK_SIZE
	.align		4
.L_32:
        /*025c*/ 	.byte	0x04, 0x1e
        /*025e*/ 	.short	(.L_34 - .L_33)
.L_33:
        /*0260*/ 	.word	0x00000000


	//----- nvinfo : EIATTR_CBANK_PARAM_SIZE
	.align		4
.L_34:
        /*0264*/ 	.byte	0x03, 0x19
        /*0266*/ 	.short	0x0570


	//----- nvinfo : EIATTR_PARAM_CBANK
	.align		4
        /*0268*/ 	.byte	0x04, 0x0a
        /*026a*/ 	.short	(.L_36 - .L_35)
	.align		4
.L_35:
        /*026c*/ 	.word	index@(.nv.constant0._ZN7cutlass13device_kernelINS_4gemm6kernel13GemmUniversalIN4cute5tupleIJiiiiEEENS1_10collective13CollectiveMmaINS1_40MainloopSm90TmaGmmaWarpSpecializedSparseILi5ENS5_IJNS4_1CILi1EEESB_SB_EEENS1_35KernelTmaWarpSpecializedCooperativeEEENS5_IJNSA_ILi128EEENSA_ILi256EEENSA_ILi64EEEEEENS_10bfloat16_tENS5_IJNS4_6LayoutINS5_IJiNS5_IJNSA_ILi2EEEiEEEiEEENS5_IJlNS5_IJSB_SL_EEElEEEEENSK_INS5_IJNS5_IJNS5_IJNSA_ILi8EEESL_NSA_ILi4EEEEEEiEEENS5_IJNS5_IJNSA_ILi16EEESL_SL_EEEiEEEiEEENS5_IJNS5_IJNS5_IJSH_SV_NSA_ILi1024EEEEEENSA_ILi4096EEEEEENS5_IJNS5_IJSB_NSA_ILi512EEENSA_ILi32EEEEEElEEElEEEEEEEESJ_NS5_IJlSB_lEEENS4_8TiledMMAINS4_8MMA_AtomIJNS4_4SM904GMMA6SPARSE29GMMA_64x256x32_F32BF16BF16_SSILNS1E_5MajorE0ELS1H_0ELNS1E_7ScaleInE1ELS1I_1ELNS1E_9SparseSelE0EEEEEENSK_INS5_IJSL_SB_SB_EEENS5_IJSB_NSA_ILi0EEES1N_EEEEENS5_IJNS4_10UnderscoreES1Q_S1Q_EEEEENS4_13SM90_TMA_LOADENS4_14ComposedLayoutINS4_7SwizzleILi2ELi4ELi3EEENS4_25smem_sparse_ptr_flag_bitsILi2ELi16EEENSK_INS5_IJNS5_IJSB_SR_EEENS5_IJSL_S14_EEEEEENS5_IJNS5_IJS1N_SH_EEESO_EEEEEEEvNS4_8identityES1T_NS1U_INS1V_ILi3ELi4ELi3EEENS4_18smem_ptr_flag_bitsILi16EEENSK_INS5_IJSR_SH_EEENS5_IJSH_SB_EEEEEEEvS26_EENS_8epilogue10collective6detail29Sm90TmaWarpSpecializedAdapterINS2G_15DefaultEpilogueIfNS5_IJSB_llEEES2K_NS2F_6thread17LinearCombinationIfLi1EffLNS2L_9ScaleType4KindE0ELNS_15FloatRoundStyleE2EfEENS1_15EpilogueDefaultEEEEEvvEEEEvNT_6ParamsE)
        /*0270*/ 	.short	0x0210
        /*0272*/ 	.short	0x0570


	//----- nvinfo : EIATTR_SW_WAR
	.align		4
.L_36:
        /*0274*/ 	.byte	0x04, 0x36
        /*0276*/ 	.short	(.L_38 - .L_37)
.L_37:
        /*0278*/ 	.word	0x00000008
.L_38:


//--------------------- .nv.callgraph             --------------------------
	.section	.nv.callgraph,"",@"SHT_CUDA_CALLGRAPH"
	.align	4
	.sectionentsize	8
	.align		4
        /*0000*/ 	.word	0x00000000
	.align		4
        /*0004*/ 	.word	0xffffffff
	.align		4
        /*0008*/ 	.word	0x00000000
	.align		4
        /*000c*/ 	.word	0xfffffffe
	.align		4
        /*0010*/ 	.word	0x00000000
	.align		4
        /*0014*/ 	.word	0xfffffffd
	.align		4
        /*0018*/ 	.word	0x00000000
	.align		4
        /*001c*/ 	.word	0xfffffffc


//--------------------- .nv.constant4             --------------------------
	.section	.nv.constant4,"a",@progbits
	.align	8
	.align		8
.nv.constant4:
        /*0000*/ 	.dword	_ZN39_INTERNAL_73253cfd_4_k_cu_08b518dc_34844cuda3std3__45__cpo5beginE
	.align		8
        /*0008*/ 	.dword	_ZN39_INTERNAL_73253cfd_4_k_cu_08b518dc_34844cuda3std3__45__cpo3endE
	.align		8
        /*0010*/ 	.dword	_ZN39_INTERNAL_73253cfd_4_k_cu_08b518dc_34844cuda3std3__45__cpo6cbeginE
	.align		8
        /*0018*/ 	.dword	_ZN39_INTERNAL_73253cfd_4_k_cu_08b518dc_34844cuda3std3__45__cpo4cendE
	.align		8
        /*0020*/ 	.dword	_ZN39_INTERNAL_73253cfd_4_k_cu_08b518dc_34844cuda3std3__441_GLOBAL__N__73253cfd_4_k_cu_08b518dc_34846ignoreE
	.align		8
        /*0028*/ 	.dword	_ZN39_INTERNAL_73253cfd_4_k_cu_08b518dc_34844cuda3std3__419piecewise_constructE
	.align		8
        /*0030*/ 	.dword	_ZN39_INTERNAL_73253cfd_4_k_cu_08b518dc_34844cuda3std3__48in_placeE
	.align		8
        /*0038*/ 	.dword	_ZN39_INTERNAL_73253cfd_4_k_cu_08b518dc_34844cuda3std6ranges3__45__cpo4swapE
	.align		8
        /*0040*/ 	.dword	_ZN39_INTERNAL_73253cfd_4_k_cu_08b518dc_34844cuda3std6ranges3__45__cpo9iter_moveE
	.align		8
        /*0048*/ 	.dword	_ZN39_INTERNAL_73253cfd_4_k_cu_08b518dc_34844cute7productE
	.align		8
        /*0050*/ 	.dword	_ZN39_INTERNAL_73253cfd_4_k_cu_08b518dc_34844cute1_E


//--------------------- .text._ZN7cutlass13device_kernelINS_4gemm6kernel13GemmUniversalIN4cute5tupleIJiiiiEEENS1_10collective13CollectiveMmaINS1_40MainloopSm90TmaGmmaWarpSpecializedSparseILi5ENS5_IJNS4_1CILi1EEESB_SB_EEENS1_35KernelTmaWarpSpecializedCooperativeEEENS5_IJNSA_ILi128EEENSA_ILi256EEENSA_ILi64EEEEEENS_10bfloat16_tENS5_IJNS4_6LayoutINS5_IJiNS5_IJNSA_ILi2EEEiEEEiEEENS5_IJlNS5_IJSB_SL_EEElEEEEENSK_INS5_IJNS5_IJNS5_IJNSA_ILi8EEESL_NSA_ILi4EEEEEEiEEENS5_IJNS5_IJNSA_ILi16EEESL_SL_EEEiEEEiEEENS5_IJNS5_IJNS5_IJSH_SV_NSA_ILi1024EEEEEENSA_ILi4096EEEEEENS5_IJNS5_IJSB_NSA_ILi512EEENSA_ILi32EEEEEElEEElEEEEEEEESJ_NS5_IJlSB_lEEENS4_8TiledMMAINS4_8MMA_AtomIJNS4_4SM904GMMA6SPARSE29GMMA_64x256x32_F32BF16BF16_SSILNS1E_5MajorE0ELS1H_0ELNS1E_7ScaleInE1ELS1I_1ELNS1E_9SparseSelE0EEEEEENSK_INS5_IJSL_SB_SB_EEENS5_IJSB_NSA_ILi0EEES1N_EEEEENS5_IJNS4_10UnderscoreES1Q_S1Q_EEEEENS4_13SM90_TMA_LOADENS4_14ComposedLayoutINS4_7SwizzleILi2ELi4ELi3EEENS4_25smem_sparse_ptr_flag_bitsILi2ELi16EEENSK_INS5_IJNS5_IJSB_SR_EEENS5_IJSL_S14_EEEEEENS5_IJNS5_IJS1N_SH_EEESO_EEEEEEEvNS4_8identityES1T_NS1U_INS1V_ILi3ELi4ELi3EEENS4_18smem_ptr_flag_bitsILi16EEENSK_INS5_IJSR_SH_EEENS5_IJSH_SB_EEEEEEEvS26_EENS_8epilogue10collective6detail29Sm90TmaWarpSpecializedAdapterINS2G_15DefaultEpilogueIfNS5_IJSB_llEEES2K_NS2F_6thread17LinearCombinationIfLi1EffLNS2L_9ScaleType4KindE0ELNS_15FloatRoundStyleE2EfEENS1_15EpilogueDefaultEEEEEvvEEEEvNT_6ParamsE --------------------------
	.section	.text._ZN7cutlass13device_kernelINS_4gemm6kernel13GemmUniversalIN4cute5tupleIJiiiiEEENS1_10collective13CollectiveMmaINS1_40MainloopSm90TmaGmmaWarpSpecializedSparseILi5ENS5_IJNS4_1CILi1EEESB_SB_EEENS1_35KernelTmaWarpSpecializedCooperativeEEENS5_IJNSA_ILi128EEENSA_ILi256EEENSA_ILi64EEEEEENS_10bfloat16_tENS5_IJNS4_6LayoutINS5_IJiNS5_IJNSA_ILi2EEEiEEEiEEENS5_IJlNS5_IJSB_SL_EEElEEEEENSK_INS5_IJNS5_IJNS5_IJNSA_ILi8EEESL_NSA_ILi4EEEEEEiEEENS5_IJNS5_IJNSA_ILi16EEESL_SL_EEEiEEEiEEENS5_IJNS5_IJNS5_IJSH_SV_NSA_ILi1024EEEEEENSA_ILi4096EEEEEENS5_IJNS5_IJSB_NSA_ILi512EEENSA_ILi32EEEEEElEEElEEEEEEEESJ_NS5_IJlSB_lEEENS4_8TiledMMAINS4_8MMA_AtomIJNS4_4SM904GMMA6SPARSE29GMMA_64x256x32_F32BF16BF16_SSILNS1E_5MajorE0ELS1H_0ELNS1E_7ScaleInE1ELS1I_1ELNS1E_9SparseSelE0EEEEEENSK_INS5_IJSL_SB_SB_EEENS5_IJSB_NSA_ILi0EEES1N_EEEEENS5_IJNS4_10UnderscoreES1Q_S1Q_EEEEENS4_13SM90_TMA_LOADENS4_14ComposedLayoutINS4_7SwizzleILi2ELi4ELi3EEENS4_25smem_sparse_ptr_flag_bitsILi2ELi16EEENSK_INS5_IJNS5_IJSB_SR_EEENS5_IJSL_S14_EEEEEENS5_IJNS5_IJS1N_SH_EEESO_EEEEEEEvNS4_8identityES1T_NS1U_INS1V_ILi3ELi4ELi3EEENS4_18smem_ptr_flag_bitsILi16EEENSK_INS5_IJSR_SH_EEENS5_IJSH_SB_EEEEEEEvS26_EENS_8epilogue10collective6detail29Sm90TmaWarpSpecializedAdapterINS2G_15DefaultEpilogueIfNS5_IJSB_llEEES2K_NS2F_6thread17LinearCombinationIfLi1EffLNS2L_9ScaleType4KindE0ELNS_15FloatRoundStyleE2EfEENS1_15EpilogueDefaultEEEEEvvEEEEvNT_6ParamsE,"ax",@progbits
	.align	128
.text._ZN7cutlass13device_kernelINS_4gemm6kernel13GemmUniversalIN4cute5tupleIJiiiiEEENS1_10collective13CollectiveMmaINS1_40MainloopSm90TmaGmmaWarpSpecializedSparseILi5ENS5_IJNS4_1CILi1EEESB_SB_EEENS1_35KernelTmaWarpSpecializedCooperativeEEENS5_IJNSA_ILi128EEENSA_ILi256EEENSA_ILi64EEEEEENS_10bfloat16_tENS5_IJNS4_6LayoutINS5_IJiNS5_IJNSA_ILi2EEEiEEEiEEENS5_IJlNS5_IJSB_SL_EEElEEEEENSK_INS5_IJNS5_IJNS5_IJNSA_ILi8EEESL_NSA_ILi4EEEEEEiEEENS5_IJNS5_IJNSA_ILi16EEESL_SL_EEEiEEEiEEENS5_IJNS5_IJNS5_IJSH_SV_NSA_ILi1024EEEEEENSA_ILi4096EEEEEENS5_IJNS5_IJSB_NSA_ILi512EEENSA_ILi32EEEEEElEEElEEEEEEEESJ_NS5_IJlSB_lEEENS4_8TiledMMAINS4_8MMA_AtomIJNS4_4SM904GMMA6SPARSE29GMMA_64x256x32_F32BF16BF16_SSILNS1E_5MajorE0ELS1H_0ELNS1E_7ScaleInE1ELS1I_1ELNS1E_9SparseSelE0EEEEEENSK_INS5_IJSL_SB_SB_EEENS5_IJSB_NSA_ILi0EEES1N_EEEEENS5_IJNS4_10UnderscoreES1Q_S1Q_EEEEENS4_13SM90_TMA_LOADENS4_14ComposedLayoutINS4_7SwizzleILi2ELi4ELi3EEENS4_25smem_sparse_ptr_flag_bitsILi2ELi16EEENSK_INS5_IJNS5_IJSB_SR_EEENS5_IJSL_S14_EEEEEENS5_IJNS5_IJS1N_SH_EEESO_EEEEEEEvNS4_8identityES1T_NS1U_INS1V_ILi3ELi4ELi3EEENS4_18smem_ptr_flag_bitsILi16EEENSK_INS5_IJSR_SH_EEENS5_IJSH_SB_EEEEEEEvS26_EENS_8epilogue10collective6detail29Sm90TmaWarpSpecializedAdapterINS2G_15DefaultEpilogueIfNS5_IJSB_llEEES2K_NS2F_6thread17LinearCombinationIfLi1EffLNS2L_9ScaleType4KindE0ELNS_15FloatRoundStyleE2EfEENS1_15EpilogueDefaultEEEEEvvEEEEvNT_6ParamsE:
        .type           _ZN7cutlass13device_kernelINS_4gemm6kernel13GemmUniversalIN4cute5tupleIJiiiiEEENS1_10collective13CollectiveMmaINS1_40MainloopSm90TmaGmmaWarpSpecializedSparseILi5ENS5_IJNS4_1CILi1EEESB_SB_EEENS1_35KernelTmaWarpSpecializedCooperativeEEENS5_IJNSA_ILi128EEENSA_ILi256EEENSA_ILi64EEEEEENS_10bfloat16_tENS5_IJNS4_6LayoutINS5_IJiNS5_IJNSA_ILi2EEEiEEEiEEENS5_IJlNS5_IJSB_SL_EEElEEEEENSK_INS5_IJNS5_IJNS5_IJNSA_ILi8EEESL_NSA_ILi4EEEEEEiEEENS5_IJNS5_IJNSA_ILi16EEESL_SL_EEEiEEEiEEENS5_IJNS5_IJNS5_IJSH_SV_NSA_ILi1024EEEEEENSA_ILi4096EEEEEENS5_IJNS5_IJSB_NSA_ILi512EEENSA_ILi32EEEEEElEEElEEEEEEEESJ_NS5_IJlSB_lEEENS4_8TiledMMAINS4_8MMA_AtomIJNS4_4SM904GMMA6SPARSE29GMMA_64x256x32_F32BF16BF16_SSILNS1E_5MajorE0ELS1H_0ELNS1E_7ScaleInE1ELS1I_1ELNS1E_9SparseSelE0EEEEEENSK_INS5_IJSL_SB_SB_EEENS5_IJSB_NSA_ILi0EEES1N_EEEEENS5_IJNS4_10UnderscoreES1Q_S1Q_EEEEENS4_13SM90_TMA_LOADENS4_14ComposedLayoutINS4_7SwizzleILi2ELi4ELi3EEENS4_25smem_sparse_ptr_flag_bitsILi2ELi16EEENSK_INS5_IJNS5_IJSB_SR_EEENS5_IJSL_S14_EEEEEENS5_IJNS5_IJS1N_SH_EEESO_EEEEEEEvNS4_8identityES1T_NS1U_INS1V_ILi3ELi4ELi3EEENS4_18smem_ptr_flag_bitsILi16EEENSK_INS5_IJSR_SH_EEENS5_IJSH_SB_EEEEEEEvS26_EENS_8epilogue10collective6detail29Sm90TmaWarpSpecializedAdapterINS2G_15DefaultEpilogueIfNS5_IJSB_llEEES2K_NS2F_6thread17LinearCombinationIfLi1EffLNS2L_9ScaleType4KindE0ELNS_15FloatRoundStyleE2EfEENS1_15EpilogueDefaultEEEEEvvEEEEvNT_6ParamsE,@function
        .size           _ZN7cutlass13device_kernelINS_4gemm6kernel13GemmUniversalIN4cute5tupleIJiiiiEEENS1_10collective13CollectiveMmaINS1_40MainloopSm90TmaGmmaWarpSpecializedSparseILi5ENS5_IJNS4_1CILi1EEESB_SB_EEENS1_35KernelTmaWarpSpecializedCooperativeEEENS5_IJNSA_ILi128EEENSA_ILi256EEENSA_ILi64EEEEEENS_10bfloat16_tENS5_IJNS4_6LayoutINS5_IJiNS5_IJNSA_ILi2EEEiEEEiEEENS5_IJlNS5_IJSB_SL_EEElEEEEENSK_INS5_IJNS5_IJNS5_IJNSA_ILi8EEESL_NSA_ILi4EEEEEEiEEENS5_IJNS5_IJNSA_ILi16EEESL_SL_EEEiEEEiEEENS5_IJNS5_IJNS5_IJSH_SV_NSA_ILi1024EEEEEENSA_ILi4096EEEEEENS5_IJNS5_IJSB_NSA_ILi512EEENSA_ILi32EEEEEElEEElEEEEEEEESJ_NS5_IJlSB_lEEENS4_8TiledMMAINS4_8MMA_AtomIJNS4_4SM904GMMA6SPARSE29GMMA_64x256x32_F32BF16BF16_SSILNS1E_5MajorE0ELS1H_0ELNS1E_7ScaleInE1ELS1I_1ELNS1E_9SparseSelE0EEEEEENSK_INS5_IJSL_SB_SB_EEENS5_IJSB_NSA_ILi0EEES1N_EEEEENS5_IJNS4_10UnderscoreES1Q_S1Q_EEEEENS4_13SM90_TMA_LOADENS4_14ComposedLayoutINS4_7SwizzleILi2ELi4ELi3EEENS4_25smem_sparse_ptr_flag_bitsILi2ELi16EEENSK_INS5_IJNS5_IJSB_SR_EEENS5_IJSL_S14_EEEEEENS5_IJNS5_IJS1N_SH_EEESO_EEEEEEEvNS4_8identityES1T_NS1U_INS1V_ILi3ELi4ELi3EEENS4_18smem_ptr_flag_bitsILi16EEENSK_INS5_IJSR_SH_EEENS5_IJSH_SB_EEEEEEEvS26_EENS_8epilogue10collective6detail29Sm90TmaWarpSpecializedAdapterINS2G_15DefaultEpilogueIfNS5_IJSB_llEEES2K_NS2F_6thread17LinearCombinationIfLi1EffLNS2L_9ScaleType4KindE0ELNS_15FloatRoundStyleE2EfEENS1_15EpilogueDefaultEEEEEvvEEEEvNT_6ParamsE,(.L_x_315 - _ZN7cutlass13device_kernelINS_4gemm6kernel13GemmUniversalIN4cute5tupleIJiiiiEEENS1_10collective13CollectiveMmaINS1_40MainloopSm90TmaGmmaWarpSpecializedSparseILi5ENS5_IJNS4_1CILi1EEESB_SB_EEENS1_35KernelTmaWarpSpecializedCooperativeEEENS5_IJNSA_ILi128EEENSA_ILi256EEENSA_ILi64EEEEEENS_10bfloat16_tENS5_IJNS4_6LayoutINS5_IJiNS5_IJNSA_ILi2EEEiEEEiEEENS5_IJlNS5_IJSB_SL_EEElEEEEENSK_INS5_IJNS5_IJNS5_IJNSA_ILi8EEESL_NSA_ILi4EEEEEEiEEENS5_IJNS5_IJNSA_ILi16EEESL_SL_EEEiEEEiEEENS5_IJNS5_IJNS5_IJSH_SV_NSA_ILi1024EEEEEENSA_ILi4096EEEEEENS5_IJNS5_IJSB_NSA_ILi512EEENSA_ILi32EEEEEElEEElEEEEEEEESJ_NS5_IJlSB_lEEENS4_8TiledMMAINS4_8MMA_AtomIJNS4_4SM904GMMA6SPARSE29GMMA_64x256x32_F32BF16BF16_SSILNS1E_5MajorE0ELS1H_0ELNS1E_7ScaleInE1ELS1I_1ELNS1E_9SparseSelE0EEEEEENSK_INS5_IJSL_SB_SB_EEENS5_IJSB_NSA_ILi0EEES1N_EEEEENS5_IJNS4_10UnderscoreES1Q_S1Q_EEEEENS4_13SM90_TMA_LOADENS4_14ComposedLayoutINS4_7SwizzleILi2ELi4ELi3EEENS4_25smem_sparse_ptr_flag_bitsILi2ELi16EEENSK_INS5_IJNS5_IJSB_SR_EEENS5_IJSL_S14_EEEEEENS5_IJNS5_IJS1N_SH_EEESO_EEEEEEEvNS4_8identityES1T_NS1U_INS1V_ILi3ELi4ELi3EEENS4_18smem_ptr_flag_bitsILi16EEENSK_INS5_IJSR_SH_EEENS5_IJSH_SB_EEEEEEEvS26_EENS_8epilogue10collective6detail29Sm90TmaWarpSpecializedAdapterINS2G_15DefaultEpilogueIfNS5_IJSB_llEEES2K_NS2F_6thread17LinearCombinationIfLi1EffLNS2L_9ScaleType4KindE0ELNS_15FloatRoundStyleE2EfEENS1_15EpilogueDefaultEEEEEvvEEEEvNT_6ParamsE)
        .other          _ZN7cutlass13device_kernelINS_4gemm6kernel13GemmUniversalIN4cute5tupleIJiiiiEEENS1_10collective13CollectiveMmaINS1_40MainloopSm90TmaGmmaWarpSpecializedSparseILi5ENS5_IJNS4_1CILi1EEESB_SB_EEENS1_35KernelTmaWarpSpecializedCooperativeEEENS5_IJNSA_ILi128EEENSA_ILi256EEENSA_ILi64EEEEEENS_10bfloat16_tENS5_IJNS4_6LayoutINS5_IJiNS5_IJNSA_ILi2EEEiEEEiEEENS5_IJlNS5_IJSB_SL_EEElEEEEENSK_INS5_IJNS5_IJNS5_IJNSA_ILi8EEESL_NSA_ILi4EEEEEEiEEENS5_IJNS5_IJNSA_ILi16EEESL_SL_EEEiEEEiEEENS5_IJNS5_IJNS5_IJSH_SV_NSA_ILi1024EEEEEENSA_ILi4096EEEEEENS5_IJNS5_IJSB_NSA_ILi512EEENSA_ILi32EEEEEElEEElEEEEEEEESJ_NS5_IJlSB_lEEENS4_8TiledMMAINS4_8MMA_AtomIJNS4_4SM904GMMA6SPARSE29GMMA_64x256x32_F32BF16BF16_SSILNS1E_5MajorE0ELS1H_0ELNS1E_7ScaleInE1ELS1I_1ELNS1E_9SparseSelE0EEEEEENSK_INS5_IJSL_SB_SB_EEENS5_IJSB_NSA_ILi0EEES1N_EEEEENS5_IJNS4_10UnderscoreES1Q_S1Q_EEEEENS4_13SM90_TMA_LOADENS4_14ComposedLayoutINS4_7SwizzleILi2ELi4ELi3EEENS4_25smem_sparse_ptr_flag_bitsILi2ELi16EEENSK_INS5_IJNS5_IJSB_SR_EEENS5_IJSL_S14_EEEEEENS5_IJNS5_IJS1N_SH_EEESO_EEEEEEEvNS4_8identityES1T_NS1U_INS1V_ILi3ELi4ELi3EEENS4_18smem_ptr_flag_bitsILi16EEENSK_INS5_IJSR_SH_EEENS5_IJSH_SB_EEEEEEEvS26_EENS_8epilogue10collective6detail29Sm90TmaWarpSpecializedAdapterINS2G_15DefaultEpilogueIfNS5_IJSB_llEEES2K_NS2F_6thread17LinearCombinationIfLi1EffLNS2L_9ScaleType4KindE0ELNS_15FloatRoundStyleE2EfEENS1_15EpilogueDefaultEEEEEvvEEEEvNT_6ParamsE,@"STO_CUDA_ENTRY STV_DEFAULT"
_ZN7cutlass13device_kernelINS_4gemm6kernel13GemmUniversalIN4cute5tupleIJiiiiEEENS1_10collective13CollectiveMmaINS1_40MainloopSm90TmaGmmaWarpSpecializedSparseILi5ENS5_IJNS4_1CILi1EEESB_SB_EEENS1_35KernelTmaWarpSpecializedCooperativeEEENS5_IJNSA_ILi128EEENSA_ILi256EEENSA_ILi64EEEEEENS_10bfloat16_tENS5_IJNS4_6LayoutINS5_IJiNS5_IJNSA_ILi2EEEiEEEiEEENS5_IJlNS5_IJSB_SL_EEElEEEEENSK_INS5_IJNS5_IJNS5_IJNSA_ILi8EEESL_NSA_ILi4EEEEEEiEEENS5_IJNS5_IJNSA_ILi16EEESL_SL_EEEiEEEiEEENS5_IJNS5_IJNS5_IJSH_SV_NSA_ILi1024EEEEEENSA_ILi4096EEEEEENS5_IJNS5_IJSB_NSA_ILi512EEENSA_ILi32EEEEEElEEElEEEEEEEESJ_NS5_IJlSB_lEEENS4_8TiledMMAINS4_8MMA_AtomIJNS4_4SM904GMMA6SPARSE29GMMA_64x256x32_F32BF16BF16_SSILNS1E_5MajorE0ELS1H_0ELNS1E_7ScaleInE1ELS1I_1ELNS1E_9SparseSelE0EEEEEENSK_INS5_IJSL_SB_SB_EEENS5_IJSB_NSA_ILi0EEES1N_EEEEENS5_IJNS4_10UnderscoreES1Q_S1Q_EEEEENS4_13SM90_TMA_LOADENS4_14ComposedLayoutINS4_7SwizzleILi2ELi4ELi3EEENS4_25smem_sparse_ptr_flag_bitsILi2ELi16EEENSK_INS5_IJNS5_IJSB_SR_EEENS5_IJSL_S14_EEEEEENS5_IJNS5_IJS1N_SH_EEESO_EEEEEEEvNS4_8identityES1T_NS1U_INS1V_ILi3ELi4ELi3EEENS4_18smem_ptr_flag_bitsILi16EEENSK_INS5_IJSR_SH_EEENS5_IJSH_SB_EEEEEEEvS26_EENS_8epilogue10collective6detail29Sm90TmaWarpSpecializedAdapterINS2G_15DefaultEpilogueIfNS5_IJSB_llEEES2K_NS2F_6thread17LinearCombinationIfLi1EffLNS2L_9ScaleType4KindE0ELNS_15FloatRoundStyleE2EfEENS1_15EpilogueDefaultEEEEEvvEEEEvNT_6ParamsE:
[----:B------:R-:W-:Y:S01]  /*0000*/  LDC R1, c[0x0][0x28] ;  /* 0x00000a00ff017b82 */ /* 0x000fe20000000800 */
[----:B------:R-:W0:Y:S01]  /*0010*/  S2R R0, SR_TID.X ;  /* 0x0000000000007919 */ /* 0x000e220000002100 */
[----:B------:R-:W-:Y:S01]  /*0020*/  ELECT P0, URZ, PT ;  /* 0x00000000003f782f */ /* 0x000fe20003800000 */
[----:B------:R-:W-:Y:S01]  /*0030*/  BSSY B0, `(.L_x_0) ;  /* 0x0000012000007945 */ /* 0x000fe20003800000 */
[--C-:B0-----:R-:W-:Y:S02]  /*0040*/  SHF.R.U32.HI R2, RZ, 0x5, R0.reuse ;  /* 0x00000005ff027819 */ /* 0x101fe40000011600 */
[----:B------:R-:W-:-:S03]  /*0050*/  SHF.R.U32.HI R5, RZ, 0x7, R0 ;  /* 0x00000007ff057819 */ /* 0x000fc60000011600 */
[----:B------:R-:W0:Y:S04]  /*0060*/  SHFL.IDX PT, R6, R2, RZ, 0x1f ;  /* 0x00001fff02067589 */ /* 0x000e2800000e0000 */
[----:B------:R1:W2:Y:S01]  /*0070*/  SHFL.IDX PT, R4, R5, RZ, 0x1f ;  /* 0x00001fff05047589 */ /* 0x0002a200000e0000 */
[----:B0-----:R-:W-:-:S13]  /*0080*/  ISETP.NE.OR P0, PT, R6, RZ, !P0 ;  /* 0x000000ff0600720c */ /* 0x001fda0004705670 */
[----:B-12---:R-:W-:Y:S05]  /*0090*/  @P0 BRA `(.L_x_1) ;  /* 0x00000000002c0947 */ /* 0x006fea0003800000 */
[----:B------:R-:W-:Y:S02]  /*00a0*/  ULDC.64 UR4, c[0x0][0x198] ;  /* 0x0000660000047ab9 */ /* 0x000fe40000000a00 */
[----:B------:R-:W-:Y:S02]  /*00b0*/  UIADD3 UR6, UP0, UR4, 0xf0, URZ ;  /* 0x000000f004067890 */ /* 0x000fe4000ff1e03f */
[----:B------:R-:W-:Y:S02]  /*00c0*/  UIADD3 UR8, UP1, UR4, 0x1f0, URZ ;  /* 0x000001f004087890 */ /* 0x000fe4000ff3e03f */
[----:B------:R-:W-:Y:S02]  /*00d0*/  UIADD3 UR4, UP2, UR4, 0x2f0, URZ ;  /* 0x000002f004047890 */ /* 0x000fe4000ff5e03f */
[----:B------:R-:W-:Y:S02]  /*00e0*/  UIADD3.X UR7, URZ, UR5, URZ, UP0, !UPT ;  /* 0x000000053f077290 */ /* 0x000fe400087fe43f */
[----:B------:R-:W-:-:S02]  /*00f0*/  UIADD3.X UR9, URZ, UR5, URZ, UP1, !UPT ;  /* 0x000000053f097290 */ /* 0x000fc40008ffe43f */
[----:B------:R-:W-:-:S05]  /*0100*/  UIADD3.X UR5, URZ, UR5, URZ, UP2, !UPT ;  /* 0x000000053f057290 */ /* 0x000fca00097fe43f */
[----:B------:R0:W-:Y:S02]  /*0110*/  UTMACCTL.PF [UR6] ;  /* 0x00000000060079b9 */ /* 0x0001e40008040000 */
[----:B------:R0:W-:Y:S02]  /*0120*/  UTMACCTL.PF [UR8] ;  /* 0x00000000080079b9 */ /* 0x0001e40008040000 */
[----:B------:R0:W-:Y:S02]  /*0130*/  UTMACCTL.PF [UR4] ;  /* 0x00000000040079b9 */ /* 0x0001e40008040000 */
[----:B0-----:R-:W-:Y:S01]  /*0140*/  NOP ;  /* 0x0000000000007918 */ /* 0x001fe20000000000 */
.L_x_1:
[----:B------:R-:W-:Y:S05]  /*0150*/  BSYNC B0 ;  /* 0x0000000000007941 */ /* 0x000fea0003800000 */
.L_x_0:
[----:B------:R-:W0:Y:S02]  /*0160*/  SHFL.IDX PT, R3, R2, RZ, 0x1f ;  /* 0x00001fff02037589 */ /* 0x000e2400000e0000 */
[----:B0-----:R-:W-:-:S13]  /*0170*/  ISETP.NE.AND P0, PT, R3, RZ, PT ;  /* 0x000000ff0300720c */ /* 0x001fda0003f05270 */
[----:B------:R-:W-:Y:S05]  /*0180*/  @P0 BRA `(.L_x_2) ;  /* 0x0000000000600947 */ /* 0x000fea0003800000 */
[----:B------:R-:W0:Y:S01]  /*0190*/  S2UR UR8, SR_CgaCtaId ;  /* 0x00000000000879c3 */ /* 0x000e220000008800 */
[----:B------:R-:W-:Y:S01]  /*01a0*/  UMOV UR4, 0x400 ;  /* 0x0000040000047882 */ /* 0x000fe20000000000 */
[----:B------:R-:W-:Y:S01]  /*01b0*/  UMOV UR5, 0x1 ;  /* 0x0000000100057882 */ /* 0x000fe20000000000 */
[----:B------:R-:W-:Y:S01]  /*01c0*/  UMOV UR6, 0x100 ;  /* 0x0000010000067882 */ /* 0x000fe20000000000 */
[----:B------:R-:W-:Y:S01]  /*01d0*/  ELECT P0, URZ, PT ;  /* 0x00000000003f782f */ /* 0x000fe20003800000 */
[----:B------:R-:W-:-:S04]  /*01e0*/  UIADD3 UR6, -UR6, 0x100000, URZ ;  /* 0x0010000006067890 */ /* 0x000fc8000fffe13f */
[----:B------:R-:W-:Y:S02]  /*01f0*/  USHF.L.U32 UR7, UR6, 0xb, URZ ;  /* 0x0000000b06077899 */ /* 0x000fe4000800063f */
[----:B------:R-:W-:Y:S02]  /*0200*/  USHF.L.U32 UR6, UR6, 0x1, URZ ;  /* 0x0000000106067899 */ /* 0x000fe4000800063f */
[----:B0-----:R-:W-:Y:S02]  /*0210*/  ULEA UR8, UR8, UR4, 0x18 ;  /* 0x0000000408087291 */ /* 0x001fe4000f8ec03f */
[----:B------:R-:W-:-:S04]  /*0220*/  UIADD3 UR4, -UR5, 0x100000, URZ ;  /* 0x0010000005047890 */ /* 0x000fc8000fffe13f */
[----:B------:R-:W-:Y:S02]  /*0230*/  USHF.L.U32 UR5, UR4, 0xb, URZ ;  /* 0x0000000b04057899 */ /* 0x000fe4000800063f */
[----:B------:R-:W-:Y:S01]  /*0240*/  USHF.L.U32 UR4, UR4, 0x1, URZ ;  /* 0x0000000104047899 */ /* 0x000fe2000800063f */
[----:B------:R-:W0:Y:S11]  /*0250*/  FENCE.VIEW.ASYNC.S ;  /* 0x00000000000073c6 */ /* 0x000e360000000000 */
[----:B0-----:R0:W1:Y:S01]  /*0260*/  SYNCS.EXCH.64 URZ, [UR8], UR4 ;  /* 0x00000004083f75b2 */ /* 0x0010620008000100 */
[----:B------:R0:W2:Y:S01]  /*0270*/  SYNCS.EXCH.64 URZ, [UR8+0x28], UR6 ;  /* 0x00002806083f75b2 */ /* 0x0000a20008000100 */
[----:B------:R0:W3:Y:S01]  /*0280*/  SYNCS.EXCH.64 URZ, [UR8+0x8], UR4 ;  /* 0x00000804083f75b2 */ /* 0x0000e20008000100 */
[----:B------:R0:W4:Y:S01]  /*0290*/  SYNCS.EXCH.64 URZ, [UR8+0x30], UR6 ;  /* 0x00003006083f75b2 */ /* 0x0001220008000100 */
[----:B------:R0:W0:Y:S01]  /*02a0*/  SYNCS.EXCH.64 URZ, [UR8+0x10], UR4 ;  /* 0x00001004083f75b2 */ /* 0x0000220008000100 */
[----:B------:R0:W0:Y:S01]  /*02b0*/  SYNCS.EXCH.64 URZ, [UR8+0x38], UR6 ;  /* 0x00003806083f75b2 */ /* 0x0000220008000100 */
[----:B------:R0:W0:Y:S01]  /*02c0*/  SYNCS.EXCH.64 URZ, [UR8+0x18], UR4 ;  /* 0x00001804083f75b2 */ /* 0x0000220008000100 */
[----:B------:R0:W0:Y:S01]  /*02d0*/  SYNCS.EXCH.64 URZ, [UR8+0x40], UR6 ;  /* 0x00004006083f75b2 */ /* 0x0000220008000100 */
[----:B------:R0:W0:Y:S01]  /*02e0*/  SYNCS.EXCH.64 URZ, [UR8+0x20], UR4 ;  /* 0x00002004083f75b2 */ /* 0x0000220008000100 */
[----:B------:R0:W0:Y:S01]  /*02f0*/  SYNCS.EXCH.64 URZ, [UR8+0x48], UR6 ;  /* 0x00004806083f75b2 */ /* 0x0000220008000100 */
[----:B------:R-:W-:Y:S01]  /*0300*/  NOP ;  /* 0x0000000000007918 */ /* 0x000fe20000000000 */
.L_x_2:
[----:B------:R-:W5:Y:S01]  /*0310*/  SHFL.IDX PT, R2, R2, RZ, 0x1f ;  /* 0x00001fff02027589 */ /* 0x000f6200000e0000 */
[----:B------:R-:W1:Y:S01]  /*0320*/  LDC R3, c[0x0][0x75c] ;  /* 0x0001d700ff037b82 */ /* 0x000e620000000800 */
[----:B------:R-:W-:Y:S02]  /*0330*/  ELECT P0, URZ, PT ;  /* 0x00000000003f782f */ /* 0x000fe40003800000 */
[C---:B------:R-:W-:Y:S01]  /*0340*/  ISETP.NE.AND P2, PT, R4.reuse, RZ, PT ;  /* 0x000000ff0400720c */ /* 0x040fe20003f45270 */
[----:B------:R-:W2:Y:S01]  /*0350*/  S2R R7, SR_CTAID.Y ;  /* 0x0000000000077919 */ /* 0x000ea20000002600 */
[----:B0-----:R-:W-:Y:S01]  /*0360*/  UMOV UR4, 0x20 ;  /* 0x0000002000047882 */ /* 0x001fe20000000000 */
[----:B------:R-:W-:Y:S01]  /*0370*/  VIADD R12, R4, 0xffffffff ;  /* 0xffffffff040c7836 */ /* 0x000fe20000000000 */
[----:B------:R-:W-:Y:S01]  /*0380*/  NOP ;  /* 0x0000000000007918 */ /* 0x000fe20000000000 */
[----:B------:R-:W0:Y:S01]  /*0390*/  S2R R8, SR_CTAID.X ;  /* 0x0000000000087919 */ /* 0x000e220000002500 */
[----:B------:R-:W-:-:S02]  /*03a0*/  NOP ;  /* 0x0000000000007918 */ /* 0x000fc40000000000 */
[----:B------:R-:W-:Y:S02]  /*03b0*/  ISETP.GE.U32.AND P1, PT, R12, 0x2, PT ;  /* 0x000000020c00780c */ /* 0x000fe40003f26070 */
[----:B-----5:R-:W-:Y:S02]  /*03c0*/  ISETP.NE.OR P0, PT, R2, RZ, !P0 ;  /* 0x000000ff0200720c */ /* 0x020fe40004705670 */
[----:B-1----:R-:W-:Y:S02]  /*03d0*/  ISETP.NE.AND P3, PT, R3, 0x1, PT ;  /* 0x000000010300780c */ /* 0x002fe40003f65270 */
[----:B------:R-:W-:-:S04]  /*03e0*/  SHF.R.S32.HI R3, RZ, 0x1f, R6 ;  /* 0x0000001fff037819 */ /* 0x000fc80000011406 */
[----:B------:R-:W-:-:S04]  /*03f0*/  LEA.HI R3, R3, R6, RZ, 0x2 ;  /* 0x0000000603037211 */ /* 0x000fc800078f10ff */
[----:B------:R-:W-:Y:S01]  /*0400*/  LOP3.LUT R3, R3, 0xfffffffc, RZ, 0xc0, !PT ;  /* 0xfffffffc03037812 */ /* 0x000fe200078ec0ff */
[----:B------:R-:W-:Y:S01]  /*0410*/  VOTEU.ALL UP0, P0 ;  /* 0x00000000003f7886 */ /* 0x000fe20000000000 */
[----:B------:R-:W-:Y:S01]  /*0420*/  VOTEU.ALL UP1, P0 ;  /* 0x00000000003f7886 */ /* 0x000fe20000020000 */
[----:B------:R-:W0:Y:S01]  /*0430*/  @P3 LDC R9, c[0x0][0x10] ;  /* 0x00000400ff093b82 */ /* 0x000e220000000800 */
[----:B--2---:R-:W-:Y:S02]  /*0440*/  @P3 IMAD.MOV.U32 R2, RZ, RZ, R7 ;  /* 0x000000ffff023224 */ /* 0x004fe400078e0007 */
[----:B------:R-:W-:Y:S01]  /*0450*/  IMAD.IADD R6, R6, 0x1, -R3 ;  /* 0x0000000106067824 */ /* 0x000fe200078e0a03 */
[----:B------:R-:W-:Y:S01]  /*0460*/  @!UP0 UMOV UR6, 0x400 ;  /* 0x0000040000068882 */ /* 0x000fe20000000000 */
[----:B------:R-:W-:-:S04]  /*0470*/  @!UP0 UIADD3 UR4, -UR4, 0x100000, URZ ;  /* 0x0010000004048890 */ /* 0x000fc8000fffe13f */
[----:B------:R-:W-:Y:S02]  /*0480*/  @!UP0 USHF.L.U32 UR5, UR4, 0xb, URZ ;  /* 0x0000000b04058899 */ /* 0x000fe4000800063f */
[----:B------:R-:W-:Y:S01]  /*0490*/  @!UP0 USHF.L.U32 UR4, UR4, 0x1, URZ ;  /* 0x0000000104048899 */ /* 0x000fe2000800063f */
[----:B------:R-:W-:Y:S01]  /*04a0*/  @P3 IMAD.MOV.U32 R3, RZ, RZ, RZ ;  /* 0x000000ffff033224 */ /* 0x000fe200078e00ff */
[----:B------:R-:W1:Y:S01]  /*04b0*/  @!UP0 S2UR UR7, SR_CgaCtaId ;  /* 0x00000000000789c3 */ /* 0x000e620000008800 */
[----:B------:R-:W-:-:S07]  /*04c0*/  @P3 IMAD.MOV.U32 R13, RZ, RZ, RZ ;  /* 0x000000ffff0d3224 */ /* 0x000fce00078e00ff */
[----:B------:R-:W2:Y:S01]  /*04d0*/  @!P3 LDC R10, c[0x0][0xc] ;  /* 0x00000300ff0abb82 */ /* 0x000ea20000000800 */
[----:B0-----:R-:W-:-:S04]  /*04e0*/  @P3 IMAD.WIDE.U32 R2, R8, R9, R2 ;  /* 0x0000000908023225 */ /* 0x001fc800078e0002 */
[----:B------:R-:W-:Y:S02]  /*04f0*/  IMAD.MOV.U32 R9, RZ, RZ, RZ ;  /* 0x000000ffff097224 */ /* 0x000fe400078e00ff */
[----:B------:R-:W-:Y:S01]  /*0500*/  @P3 IMAD.IADD R3, R3, 0x1, R13 ;  /* 0x0000000103033824 */ /* 0x000fe200078e020d */
[----:B-1----:R-:W-:Y:S01]  /*0510*/  @!UP0 ULEA UR6, UR7, UR6, 0x18 ;  /* 0x0000000607068291 */ /* 0x002fe2000f8ec03f */
[----:B------:R-:W-:Y:S01]  /*0520*/  VOTEU.ALL UP0, P0 ;  /* 0x00000000003f7886 */ /* 0x000fe20000000000 */
[----:B------:R-:W-:-:S04]  /*0530*/  ISETP.NE.AND P0, PT, R6, 0x3, PT ;  /* 0x000000030600780c */ /* 0x000fc80003f05270 */
[----:B------:R-:W-:Y:S01]  /*0540*/  ISETP.EQ.OR P0, PT, R6, RZ, !P0 ;  /* 0x000000ff0600720c */ /* 0x000fe20004702670 */
[----:B--2---:R-:W-:-:S03]  /*0550*/  @!P3 IMAD.WIDE.U32 R10, R10, R7, R8 ;  /* 0x000000070a0ab225 */ /* 0x004fc600078e0008 */
[----:B------:R-:W-:Y:S01]  /*0560*/  ISETP.EQ.AND P0, PT, R4, RZ, P0 ;  /* 0x000000ff0400720c */ /* 0x000fe20000702270 */
[----:B------:R-:W0:Y:S02]  /*0570*/  FENCE.VIEW.ASYNC.S ;  /* 0x00000000000073c6 */ /* 0x000e240000000000 */
[----:B0-----:R0:W3:Y:S01]  /*0580*/  @!UP0 SYNCS.EXCH.64 URZ, [UR6+0x60], UR4 ;  /* 0x00006004063f85b2 */ /* 0x0010e20008000100 */
[----:B------:R-:W-:Y:S01]  /*0590*/  @!P3 IMAD.MOV.U32 R2, RZ, RZ, R10 ;  /* 0x000000ffff02b224 */ /* 0x000fe200078e000a */
[----:B------:R-:W-:Y:S01]  /*05a0*/  SEL R4, RZ, 0x1, !P0 ;  /* 0x00000001ff047807 */ /* 0x000fe20004000000 */
[----:B------:R-:W-:-:S03]  /*05b0*/  @!P3 IMAD.MOV.U32 R3, RZ, RZ, R11 ;  /* 0x000000ffff03b224 */ /* 0x000fc600078e000b */
[----:B------:R-:W-:Y:S01]  /*05c0*/  SEL R4, R4, 0x2, P1 ;  /* 0x0000000204047807 */ /* 0x000fe20000800000 */
[----:B------:R0:W3:Y:S01]  /*05d0*/  @!UP1 SYNCS.EXCH.64 URZ, [UR6+0x68], UR4 ;  /* 0x00006804063f95b2 */ /* 0x0000e20008000100 */
[----:B------:R-:W-:Y:S01]  /*05e0*/  NOP ;  /* 0x0000000000007918 */ /* 0x000fe20000000000 */
[----:B---34-:R-:W-:Y:S06]  /*05f0*/  BAR.SYNC.DEFER_BLOCKING 0x0 ;  /* 0x0000000000007b1d */ /* 0x018fec0000010000 */
[----:B------:R-:W-:Y:S05]  /*0600*/  @!P2 BRA `(.L_x_3) ;  /* 0x000000ac008ca947 */ /* 0x000fea0003800000 */
[----:B------:R-:W-:-:S13]  /*0610*/  ISETP.GT.U32.AND P0, PT, R12, 0x1, PT ;  /* 0x000000010c00780c */ /* 0x000fda0003f04070 */
[----:B0-----:R-:W-:Y:S05]  /*0620*/  @P0 EXIT ;  /* 0x000000000000094d */ /* 0x001fea0003800000 */
[----:B------:R-:W-:Y:S01]  /*0630*/  ULDC.64 UR4, c[0x0][0x750] ;  /* 0x0001d40000047ab9 */ /* 0x000fe20000000a00 */
[----:B------:R-:W-:Y:S01]  /*0640*/  PRMT R11, RZ, 0x7610, R11 ;  /* 0x00007610ff0b7816 */ /* 0x000fe2000000000b */
[----:B------:R-:W-:Y:S01]  /*0650*/  IMAD.MOV.U32 R10, RZ, RZ, -0x1 ;  /* 0xffffffffff0a7424 */ /* 0x000fe200078e00ff */
[----:B------:R-:W-:Y:S01]  /*0660*/  ISETP.GE.U32.AND P0, PT, R2, UR4, PT ;  /* 0x0000000402007c0c */ /* 0x000fe2000bf06070 */
[----:B------:R-:W-:Y:S02]  /*0670*/  IMAD.MOV.U32 R12, RZ, RZ, -0x1 ;  /* 0xffffffffff0c7424 */ /* 0x000fe400078e00ff */
[----:B------:R-:W-:Y:S01]  /*0680*/  IMAD.MOV.U32 R6, RZ, RZ, -0x1 ;  /* 0xffffffffff067424 */ /* 0x000fe200078e00ff */
[----:B------:R-:W-:-:S13]  /*0690*/  ISETP.GE.U32.AND.EX P0, PT, R3, UR5, PT, P0 ;  /* 0x0000000503007c0c */ /* 0x000fda000bf06100 */
[----:B------:R-:W-:Y:S05]  /*06a0*/  @P0 BRA `(.L_x_4) ;  /* 0x0000000400580947 */ /* 0x000fea0003800000 */
[----:B------:R-:W0:Y:S01]  /*06b0*/  LDC.64 R18, c[0x0][0x728] ;  /* 0x0001ca00ff127b82 */ /* 0x000e220000000a00 */
[----:B------:R-:W-:Y:S02]  /*06c0*/  IMAD.MOV.U32 R10, RZ, RZ, R2 ;  /* 0x000000ffff0a7224 */ /* 0x000fe400078e0002 */
[----:B------:R-:W-:-:S05]  /*06d0*/  IMAD.MOV.U32 R11, RZ, RZ, R3 ;  /* 0x000000ffff0b7224 */ /* 0x000fca00078e0003 */
[----:B------:R-:W1:Y:S08]  /*06e0*/  LDC R6, c[0x0][0x730] ;  /* 0x0001cc00ff067b82 */ /* 0x000e700000000800 */
[----:B------:R-:W2:Y:S01]  /*06f0*/  LDC.64 R20, c[0x0][0x720] ;  /* 0x0001c800ff147b82 */ /* 0x000ea20000000a00 */
[----:B0-----:R-:W-:-:S04]  /*0700*/  ISETP.NE.U32.AND P0, PT, R18, RZ, PT ;  /* 0x000000ff1200720c */ /* 0x001fc80003f05070 */
[----:B------:R-:W-:-:S13]  /*0710*/  ISETP.NE.AND.EX P0, PT, R19, RZ, PT, P0 ;  /* 0x000000ff1300720c */ /* 0x000fda0003f05300 */
[----:B-12---:R-:W-:Y:S05]  /*0720*/  @!P0 BRA `(.L_x_5) ;  /* 0x0000000000288947 */ /* 0x006fea0003800000 */
[----:B------:R-:W0:Y:S02]  /*0730*/  LDC R15, c[0x0][0x734] ;  /* 0x0001cd00ff0f7b82 */ /* 0x000e240000000800 */
[----:B0-----:R-:W-:-:S05]  /*0740*/  IADD3 R15, P0, R2, R15, RZ ;  /* 0x0000000f020f7210 */ /* 0x001fca0007f1e0ff */
[----:B------:R-:W-:-:S04]  /*0750*/  IMAD.X R17, RZ, RZ, R3, P0 ;  /* 0x000000ffff117224 */ /* 0x000fc800000e0603 */
[----:B------:R-:W-:-:S04]  /*0760*/  IMAD.WIDE.U32 R10, R17, R18, RZ ;  /* 0x00000012110a7225 */ /* 0x000fc800078e00ff */
[----:B------:R-:W-:-:S04]  /*0770*/  IMAD.WIDE.U32 R12, P0, R15, R19, R10 ;  /* 0x000000130f0c7225 */ /* 0x000fc8000780000a */
[----:B------:R-:W-:-:S04]  /*0780*/  IMAD.WIDE.U32 R10, R15, R18, RZ ;  /* 0x000000120f0a7225 */ /* 0x000fc800078e00ff */
[----:B------:R-:W-:Y:S01]  /*0790*/  IMAD.X R15, RZ, RZ, RZ, P0 ;  /* 0x000000ffff0f7224 */ /* 0x000fe200000e06ff */
[----:B------:R-:W-:Y:S01]  /*07a0*/  IADD3 RZ, P0, R11, R12, RZ ;  /* 0x0000000c0bff7210 */ /* 0x000fe20007f1e0ff */
[----:B------:R-:W-:-:S04]  /*07b0*/  IMAD.MOV.U32 R14, RZ, RZ, R13 ;  /* 0x000000ffff0e7224 */ /* 0x000fc800078e000d */
[----:B------:R-:W-:-:S08]  /*07c0*/  IMAD.WIDE.U32.X R10, R17, R19, R14, P0 ;  /* 0x00000013110a7225 */ /* 0x000fd000000e040e */
.L_x_5:
[-CC-:B------:R-:W-:Y:S01]  /*07d0*/  SHF.R.U64 R25, R10, R6.reuse, R11.reuse ;  /* 0x000000060a197219 */ /* 0x180fe2000000120b */
[----:B------:R-:W0:Y:S01]  /*07e0*/  LDC R14, c[0x0][0x718] ;  /* 0x0001c600ff0e7b82 */ /* 0x000e220000000800 */
[----:B------:R-:W-:Y:S01]  /*07f0*/  SHF.R.U32.HI R9, RZ, R6, R11 ;  /* 0x00000006ff097219 */ /* 0x000fe2000001160b */
[----:B------:R-:W-:Y:S01]  /*0800*/  ULDC UR4, c[0x0][0x150] ;  /* 0x0000540000047ab9 */ /* 0x000fe20000000800 */
[----:B------:R-:W-:Y:S02]  /*0810*/  IADD3 R13, P0, RZ, -R25, RZ ;  /* 0x80000019ff0d7210 */ /* 0x000fe40007f1e0ff */
[----:B------:R-:W-:-:S03]  /*0820*/  I2FP.F32.U32 R6, R8 ;  /* 0x0000000800067245 */ /* 0x000fc60000201000 */
[----:B------:R-:W1:Y:S01]  /*0830*/  LDC.64 R26, c[0x0][0x740] ;  /* 0x0001d000ff1a7b82 */ /* 0x000e620000000a00 */
[----:B------:R-:W-:Y:S02]  /*0840*/  IMAD.X R15, RZ, RZ, ~R9, P0 ;  /* 0x000000ffff0f7224 */ /* 0x000fe400000e0e09 */
[----:B------:R-:W-:Y:S01]  /*0850*/  FMUL R6, R6, UR4 ;  /* 0x0000000406067c20 */ /* 0x000fe20008400000 */
[----:B------:R-:W-:Y:S01]  /*0860*/  IMAD.WIDE.U32 R10, R13, R20, R2 ;  /* 0x000000140d0a7225 */ /* 0x000fe200078e0002 */
[----:B------:R-:W-:-:S03]  /*0870*/  ULDC UR4, c[0x0][0x154] ;  /* 0x0000550000047ab9 */ /* 0x000fc60000000800 */
[----:B------:R-:W-:Y:S01]  /*0880*/  IMAD R12, R15, R20, RZ ;  /* 0x000000140f0c7224 */ /* 0x000fe200078e02ff */
[----:B------:R-:W2:Y:S01]  /*0890*/  LDC R9, c[0x0][0x144] ;  /* 0x00005100ff097b82 */ /* 0x000ea20000000800 */
[----:B------:R-:W3:Y:S02]  /*08a0*/  F2I.U32.TRUNC.NTZ R6, R6 ;  /* 0x0000000600067305 */ /* 0x000ee4000020f000 */
[----:B------:R-:W-:-:S04]  /*08b0*/  IMAD R13, R13, R21, R12 ;  /* 0x000000150d0d7224 */ /* 0x000fc800078e020c */
[----:B------:R-:W-:Y:S01]  /*08c0*/  IMAD.IADD R11, R11, 0x1, R13 ;  /* 0x000000010b0b7824 */ /* 0x000fe200078e020d */
[----:B------:R-:W4:Y:S01]  /*08d0*/  LDC R16, c[0x0][0x708] ;  /* 0x0001c200ff107b82 */ /* 0x000f220000000800 */
[----:B------:R-:W-:-:S03]  /*08e0*/  IMAD.MOV.U32 R13, RZ, RZ, -0x1 ;  /* 0xffffffffff0d7424 */ /* 0x000fc600078e00ff */
[-CC-:B0-----:R-:W-:Y:S02]  /*08f0*/  SHF.R.U64 R20, R10, R14.reuse, R11.reuse ;  /* 0x0000000e0a147219 */ /* 0x181fe4000000120b */
[----:B------:R-:W-:Y:S02]  /*0900*/  I2FP.F32.U32 R10, R7 ;  /* 0x00000007000a7245 */ /* 0x000fe40000201000 */
[----:B------:R-:W0:Y:S01]  /*0910*/  LDC R24, c[0x0][0x758] ;  /* 0x0001d600ff187b82 */ /* 0x000e220000000800 */
[----:B-1----:R-:W-:Y:S01]  /*0920*/  ISETP.NE.U32.AND P0, PT, R26, RZ, PT ;  /* 0x000000ff1a00720c */ /* 0x002fe20003f05070 */
[----:B---3--:R-:W-:Y:S01]  /*0930*/  IMAD.MOV R12, RZ, RZ, -R6 ;  /* 0x000000ffff0c7224 */ /* 0x008fe200078e0a06 */
[----:B------:R-:W-:Y:S01]  /*0940*/  SHF.R.U32.HI R11, RZ, R14, R11 ;  /* 0x0000000eff0b7219 */ /* 0x000fe2000001160b */
[----:B------:R-:W-:Y:S01]  /*0950*/  FMUL R10, R10, UR4 ;  /* 0x000000040a0a7c20 */ /* 0x000fe20008400000 */
[----:B------:R-:W-:-:S03]  /*0960*/  ISETP.NE.AND.EX P0, PT, R27, RZ, PT, P0 ;  /* 0x000000ff1b00720c */ /* 0x000fc60003f05300 */
[----:B------:R-:W1:Y:S01]  /*0970*/  LDC R18, c[0x0][0x148] ;  /* 0x00005200ff127b82 */ /* 0x000e620000000800 */
[----:B--2---:R-:W-:-:S07]  /*0980*/  IMAD R6, R9, R12, R8 ;  /* 0x0000000c09067224 */ /* 0x004fce00078e0208 */
[----:B------:R-:W2:Y:S01]  /*0990*/  LDC R22, c[0x0][0x700] ;  /* 0x0001c000ff167b82 */ /* 0x000ea20000000800 */
[-CC-:B----4-:R-:W-:Y:S02]  /*09a0*/  SHF.R.U64 R28, R20, R16.reuse, R11.reuse ;  /* 0x00000010141c7219 */ /* 0x190fe4000000120b */
[----:B------:R-:W-:Y:S01]  /*09b0*/  SHF.R.U32.HI R9, RZ, R16, R11 ;  /* 0x00000010ff097219 */ /* 0x000fe2000001160b */
[----:B------:R-:W-:Y:S01]  /*09c0*/  IMAD.MOV.U32 R11, RZ, RZ, 0x1 ;  /* 0x00000001ff0b7424 */ /* 0x000fe200078e00ff */
[----:B------:R3:W4:Y:S03]  /*09d0*/  F2I.U32.TRUNC.NTZ R16, R10 ;  /* 0x0000000a00107305 */ /* 0x000726000020f000 */
[----:B------:R-:W1:Y:S01]  /*09e0*/  LDC R19, c[0x0][0x748] ;  /* 0x0001d200ff137b82 */ /* 0x000e620000000800 */
[-C--:B0-----:R-:W-:Y:S02]  /*09f0*/  SHF.L.U32 R8, R13, R24.reuse, RZ ;  /* 0x000000180d087219 */ /* 0x081fe400000006ff */
[----:B------:R-:W-:-:S02]  /*0a00*/  SHF.R.U64 R30, R28, R24, R9 ;  /* 0x000000181c1e7219 */ /* 0x000fc40000001209 */
[----:B------:R-:W-:Y:S02]  /*0a10*/  LOP3.LUT R15, RZ, R8, RZ, 0x33, !PT ;  /* 0x00000008ff0f7212 */ /* 0x000fe400078e33ff */
[-C--:B------:R-:W-:Y:S01]  /*0a20*/  SHF.R.U32.HI R9, RZ, R24.reuse, R9 ;  /* 0x00000018ff097219 */ /* 0x080fe20000011609 */
[----:B------:R-:W0:Y:S01]  /*0a30*/  LDC R21, c[0x0][0x738] ;  /* 0x0001ce00ff157b82 */ /* 0x000e220000000800 */
[----:B------:R-:W-:Y:S01]  /*0a40*/  SHF.L.U32 R14, R11, R24, RZ ;  /* 0x000000180b0e7219 */ /* 0x000fe200000006ff */
[----:B------:R-:W-:-:S06]  /*0a50*/  IMAD.MOV.U32 R8, RZ, RZ, R30 ;  /* 0x000000ffff087224 */ /* 0x000fcc00078e001e */
[----:B------:R-:W0:Y:S01]  /*0a60*/  LDC R23, c[0x0][0x710] ;  /* 0x0001c400ff177b82 */ /* 0x000e220000000800 */
[----:B---34-:R-:W-:Y:S05]  /*0a70*/  @!P0 BRA `(.L_x_6) ;  /* 0x0000000000288947 */ /* 0x018fea0003800000 */
[----:B------:R-:W3:Y:S02]  /*0a80*/  LDC R13, c[0x0][0x74c] ;  /* 0x0001d300ff0d7b82 */ /* 0x000ee40000000800 */
[----:B---3--:R-:W-:-:S05]  /*0a90*/  IADD3 R13, P0, R30, R13, RZ ;  /* 0x0000000d1e0d7210 */ /* 0x008fca0007f1e0ff */
        /* <DEDUP_REMOVED lines=8> */
.L_x_6:
[----:B-1----:R-:W-:Y:S01]  /*0b20*/  SHF.R.U64 R8, R8, R19, R9 ;  /* 0x0000001308087219 */ /* 0x002fe20000001209 */
[----:B--2---:R-:W-:Y:S01]  /*0b30*/  VIADD R9, R22, 0xffffffff ;  /* 0xffffffff16097836 */ /* 0x004fe20000000000 */
[----:B------:R-:W-:Y:S01]  /*0b40*/  LOP3.LUT R15, R28, R15, RZ, 0xc0, !PT ;  /* 0x0000000f1c0f7212 */ /* 0x000fe200078ec0ff */
[----:B------:R-:W-:Y:S02]  /*0b50*/  IMAD.MOV R16, RZ, RZ, -R16 ;  /* 0x000000ffff107224 */ /* 0x000fe400078e0a10 */
[----:B------:R-:W-:Y:S01]  /*0b60*/  IMAD.MOV R10, RZ, RZ, -R8 ;  /* 0x000000ffff0a7224 */ /* 0x000fe200078e0a08 */
[----:B------:R-:W-:Y:S01]  /*0b70*/  LOP3.LUT R9, R20, R9, RZ, 0xc0, !PT ;  /* 0x0000000914097212 */ /* 0x000fe200078ec0ff */
[----:B------:R-:W-:Y:S02]  /*0b80*/  @P3 IMAD R6, R18, R16, R7 ;  /* 0x0000001012063224 */ /* 0x000fe400078e0207 */
[----:B------:R-:W-:Y:S02]  /*0b90*/  IMAD R15, R14, R8, R15 ;  /* 0x000000080e0f7224 */ /* 0x000fe400078e020f */
[----:B0-----:R-:W-:-:S02]  /*0ba0*/  IMAD R7, R10, R21, R30 ;  /* 0x000000150a077224 */ /* 0x001fc400078e021e */
[----:B------:R-:W-:Y:S02]  /*0bb0*/  IMAD R6, R15, R23, R6 ;  /* 0x000000170f067224 */ /* 0x000fe400078e0206 */
[----:B------:R-:W-:Y:S02]  /*0bc0*/  IMAD R7, R7, R22, R9 ;  /* 0x0000001607077224 */ /* 0x000fe400078e0209 */
[----:B------:R-:W-:-:S03]  /*0bd0*/  IMAD.MOV.U32 R11, RZ, RZ, 0x1 ;  /* 0x00000001ff0b7424 */ /* 0x000fc600078e00ff */
[----:B------:R-:W-:Y:S02]  /*0be0*/  SEL R12, R7, R6, !P3 ;  /* 0x00000006070c7207 */ /* 0x000fe40005800000 */
[----:B------:R-:W-:Y:S01]  /*0bf0*/  SEL R10, R6, R7, !P3 ;  /* 0x00000007060a7207 */ /* 0x000fe20005800000 */
[----:B------:R-:W-:-:S07]  /*0c00*/  IMAD.MOV.U32 R6, RZ, RZ, R25 ;  /* 0x000000ffff067224 */ /* 0x000fce00078e0019 */
.L_x_4:
[----:B------:R-:W-:-:S08]  /*0c10*/  NOP ;  /* 0x0000000000007918 */ /* 0x000fd00000000000 */
[----:B------:R-:W0:Y:S02]  /*0c20*/  USETMAXREG.TRY_ALLOC.CTAPOOL UP0, 0xe8 ;  /* 0x000000e8000079c8 */ /* 0x000e240008000600 */
[----:B0-----:R-:W-:-:S13]  /*0c30*/  PLOP3.LUT P0, PT, PT, PT, UP0, 0x80, 0x0 ;  /* 0x000000000000781c */ /* 0x001fda0003f0f008 */
[----:B------:R-:W-:Y:S05]  /*0c40*/  @!P0 BRA `(.L_x_4) ;  /* 0xfffffffc00f08947 */ /* 0x000fea000383ffff */
[----:B------:R-:W-:Y:S01]  /*0c50*/  ULDC.64 UR4, c[0x0][0x698] ;  /* 0x0001a60000047ab9 */ /* 0x000fe20000000a00 */
[----:B------:R-:W-:Y:S01]  /*0c60*/  ULDC.64 UR14, c[0x0][0x208] ;  /* 0x00008200000e7ab9 */ /* 0x000fe20000000a00 */
[----:B------:R-:W-:-:S04]  /*0c70*/  ISETP.NE.U32.AND P0, PT, RZ, UR4, PT ;  /* 0x00000004ff007c0c */ /* 0x000fc8000bf05070 */
[----:B------:R-:W-:-:S13]  /*0c80*/  ISETP.NE.AND.EX P0, PT, RZ, UR5, PT, P0 ;  /* 0x00000005ff007c0c */ /* 0x000fda000bf05300 */
[----:B------:R-:W-:Y:S05]  /*0c90*/  @!P0 BRA `(.L_x_7) ;  /* 0x00000000001c8947 */ /* 0x000fea0003800000 */
[----:B------:R-:W0:Y:S02]  /*0ca0*/  LDC.64 R8, c[0x0][0x698] ;  /* 0x0001a600ff087b82 */ /* 0x000e240000000a00 */
[----:B0-----:R-:W2:Y:S02]  /*0cb0*/  LDG.E.64 R8, desc[UR14][R8.64] ;  /* 0x0000000e08087981 */ /* 0x001ea4000c1e1b00 */
[----:B--2---:R-:W-:-:S04]  /*0cc0*/  ISETP.NE.U32.AND P0, PT, R8, RZ, PT ;  /* 0x000000ff0800720c */ /* 0x004fc80003f05070 */
[----:B------:R-:W-:-:S13]  /*0cd0*/  ISETP.NE.AND.EX P0, PT, R9, RZ, PT, P0 ;  /* 0x000000ff0900720c */ /* 0x000fda0003f05300 */
[----:B------:R-:W-:Y:S05]  /*0ce0*/  @!P0 BRA `(.L_x_7) ;  /* 0x0000000000088947 */ /* 0x000fea0003800000 */
[----:B------:R0:W5:Y:S01]  /*0cf0*/  LD.E R7, desc[UR14][R8.64] ;  /* 0x0000000e08077980 */ /* 0x000162000c101900 */
[----:B------:R-:W-:Y:S05]  /*0d00*/  BRA `(.L_x_8) ;  /* 0x0000000000207947 */ /* 0x000fea0003800000 */
.L_x_7:
[----:B------:R-:W-:Y:S02]  /*0d10*/  ULDC.64 UR4, c[0x0][0x688] ;  /* 0x0001a20000047ab9 */ /* 0x000fe40000000a00 */
[----:B------:R-:W-:-:S04]  /*0d20*/  ISETP.NE.U32.AND P0, PT, RZ, UR4, PT ;  /* 0x00000004ff007c0c */ /* 0x000fc8000bf05070 */
[----:B------:R-:W-:-:S13]  /*0d30*/  ISETP.NE.AND.EX P0, PT, RZ, UR5, PT, P0 ;  /* 0x00000005ff007c0c */ /* 0x000fda000bf05300 */
[----:B------:R-:W-:Y:S05]  /*0d40*/  @!P0 BRA `(.L_x_9) ;  /* 0x00000000000c8947 */ /* 0x000fea0003800000 */
[----:B------:R-:W0:Y:S02]  /*0d50*/  LDC.64 R8, c[0x0][0x688] ;  /* 0x0001a200ff087b82 */ /* 0x000e240000000a00 */
[----:B0-----:R1:W5:Y:S01]  /*0d60*/  LDG.E R7, desc[UR14][R8.64] ;  /* 0x0000000e08077981 */ /* 0x001362000c1e1900 */
[----:B------:R-:W-:Y:S05]  /*0d70*/  BRA `(.L_x_8) ;  /* 0x0000000000047947 */ /* 0x000fea0003800000 */
.L_x_9:
[----:B------:R-:W2:Y:S02]  /*0d80*/  LDC R7, c[0x0][0x680] ;  /* 0x0001a000ff077b82 */ /* 0x000ea40000000800 */
.L_x_8:
[----:B------:R-:W-:Y:S02]  /*0d90*/  ULDC.64 UR4, c[0x0][0x6a0] ;  /* 0x0001a80000047ab9 */ /* 0x000fe40000000a00 */
[----:B------:R-:W-:-:S04]  /*0da0*/  ISETP.NE.U32.AND P0, PT, RZ, UR4, PT ;  /* 0x00000004ff007c0c */ /* 0x000fc8000bf05070 */
[----:B------:R-:W-:-:S13]  /*0db0*/  ISETP.NE.AND.EX P0, PT, RZ, UR5, PT, P0 ;  /* 0x00000005ff007c0c */ /* 0x000fda000bf05300 */
[----:B------:R-:W-:Y:S05]  /*0dc0*/  @!P0 BRA `(.L_x_10) ;  /* 0x00000000001c8947 */ /* 0x000fea0003800000 */
[----:B01----:R-:W0:Y:S02]  /*0dd0*/  LDC.64 R8, c[0x0][0x6a0] ;  /* 0x0001a800ff087b82 */ /* 0x003e240000000a00 */
[----:B0-----:R-:W3:Y:S02]  /*0de0*/  LDG.E.64 R8, desc[UR14][R8.64] ;  /* 0x0000000e08087981 */ /* 0x001ee4000c1e1b00 */
[----:B---3--:R-:W-:-:S04]  /*0df0*/  ISETP.NE.U32.AND P0, PT, R8, RZ, PT ;  /* 0x000000ff0800720c */ /* 0x008fc80003f05070 */
[----:B------:R-:W-:-:S13]  /*0e00*/  ISETP.NE.AND.EX P0, PT, R9, RZ, PT, P0 ;  /* 0x000000ff0900720c */ /* 0x000fda0003f05300 */
[----:B------:R-:W-:Y:S05]  /*0e10*/  @!P0 BRA `(.L_x_10) ;  /* 0x0000000000088947 */ /* 0x000fea0003800000 */
[----:B------:R0:W5:Y:S01]  /*0e20*/  LD.E R8, desc[UR14][R8.64] ;  /* 0x0000000e08087980 */ /* 0x000162000c101900 */
[----:B------:R-:W-:Y:S05]  /*0e30*/  BRA `(.L_x_11) ;  /* 0x0000000000207947 */ /* 0x000fea0003800000 */
.L_x_10:
[----:B------:R-:W-:Y:S02]  /*0e40*/  ULDC.64 UR4, c[0x0][0x690] ;  /* 0x0001a40000047ab9 */ /* 0x000fe40000000a00 */
[----:B------:R-:W-:-:S04]  /*0e50*/  ISETP.NE.U32.AND P0, PT, RZ, UR4, PT ;  /* 0x00000004ff007c0c */ /* 0x000fc8000bf05070 */
[----:B------:R-:W-:-:S13]  /*0e60*/  ISETP.NE.AND.EX P0, PT, RZ, UR5, PT, P0 ;  /* 0x00000005ff007c0c */ /* 0x000fda000bf05300 */
[----:B------:R-:W-:Y:S05]  /*0e70*/  @!P0 BRA `(.L_x_12) ;  /* 0x00000000000c8947 */ /* 0x000fea0003800000 */
[----:B01----:R-:W0:Y:S02]  /*0e80*/  LDC.64 R8, c[0x0][0x690] ;  /* 0x0001a400ff087b82 */ /* 0x003e240000000a00 */
[----:B0-----:R1:W5:Y:S01]  /*0e90*/  LDG.E R8, desc[UR14][R8.64] ;  /* 0x0000000e08087981 */ /* 0x001362000c1e1900 */
[----:B------:R-:W-:Y:S05]  /*0ea0*/  BRA `(.L_x_11) ;  /* 0x0000000000047947 */ /* 0x000fea0003800000 */
.L_x_12:
[----:B01----:R-:W3:Y:S02]  /*0eb0*/  LDC R8, c[0x0][0x684] ;  /* 0x0001a100ff087b82 */ /* 0x003ee40000000800 */
.L_x_11:
[----:B------:R-:W-:-:S13]  /*0ec0*/  LOP3.LUT P0, RZ, R11, 0xff, RZ, 0xc0, !PT ;  /* 0x000000ff0bff7812 */ /* 0x000fda000780c0ff */
[----:B------:R-:W-:Y:S05]  /*0ed0*/  @!P0 EXIT ;  /* 0x000000000000894d */ /* 0x000fea0003800000 */
[----:B------:R-:W-:Y:S01]  /*0ee0*/  ULDC UR4, c[0x0][0x28c] ;  /* 0x0000a30000047ab9 */ /* 0x000fe20000000800 */
[----:B------:R-:W-:Y:S01]  /*0ef0*/  LOP3.LUT R156, R4, 0x1, RZ, 0xfc, !PT ;  /* 0x00000001049c7812 */ /* 0x000fe200078efcff */
[----:B------:R-:W-:-:S04]  /*0f00*/  UIADD3 UR4, UR4, 0x3f, URZ ;  /* 0x0000003f04047890 */ /* 0x000fc8000fffe03f */
[----:B------:R-:W-:-:S04]  /*0f10*/  USHF.R.S32.HI UR5, URZ, 0x1f, UR4 ;  /* 0x0000001f3f057899 */ /* 0x000fc80008011404 */
[----:B------:R-:W-:-:S03]  /*0f20*/  ULEA.HI UR5, UR5, UR4, URZ, 0x6 ;  /* 0x0000000405057291 */ /* 0x000fc6000f8f303f */
[----:B------:R-:W-:Y:S01]  /*0f30*/  UMOV UR4, URZ ;  /* 0x0000003f00047c82 */ /* 0x000fe20008000000 */
[----:B------:R-:W-:-:S03]  /*0f40*/  USHF.R.S32.HI UR6, URZ, 0x6, UR5 ;  /* 0x000000063f067899 */ /* 0x000fc60008011405 */
[----:B------:R-:W-:-:S09]  /*0f50*/  UMOV UR5, URZ ;  /* 0x0000003f00057c82 */ /* 0x000fd20008000000 */
.L_x_277:
[----:B01----:R-:W-:Y:S02]  /*0f60*/  LOP3.LUT R9, R0, 0x80, RZ, 0xc0, !PT ;  /* 0x0000008000097812 */ /* 0x003fe400078ec0ff */
[----:B------:R-:W-:Y:S02]  /*0f70*/  CS2R R150, SRZ ;  /* 0x0000000000967805 */ /* 0x000fe4000001ff00 */
[----:B------:R-:W-:Y:S02]  /*0f80*/  CS2R R24, SRZ ;  /* 0x0000000000187805 */ /* 0x000fe4000001ff00 */
[----:B----4-:R-:W-:Y:S02]  /*0f90*/  CS2R R26, SRZ ;  /* 0x00000000001a7805 */ /* 0x010fe4000001ff00 */
[----:B---3--:R-:W-:Y:S02]  /*0fa0*/  SHF.R.U32.HI R11, RZ, 0x7, R9 ;  /* 0x00000007ff0b7819 */ /* 0x008fe40000011609 */
[----:B------:R-:W-:-:S02]  /*0fb0*/  CS2R R28, SRZ ;  /* 0x00000000001c7805 */ /* 0x000fc4000001ff00 */
[----:B------:R-:W-:Y:S02]  /*0fc0*/  VIMNMX R9, RZ, UR6, PT ;  /* 0x00000006ff097c48 */ /* 0x000fe4000bfe0100 */
[----:B------:R-:W-:Y:S02]  /*0fd0*/  CS2R R30, SRZ ;  /* 0x00000000001e7805 */ /* 0x000fe4000001ff00 */
[----:B------:R-:W-:Y:S02]  /*0fe0*/  CS2R R32, SRZ ;  /* 0x0000000000207805 */ /* 0x000fe4000001ff00 */
[----:B------:R-:W-:Y:S01]  /*0ff0*/  CS2R R34, SRZ ;  /* 0x0000000000227805 */ /* 0x000fe2000001ff00 */
[----:B------:R-:W0:Y:S01]  /*1000*/  SHFL.IDX PT, R11, R11, RZ, 0x1f ;  /* 0x00001fff0b0b7589 */ /* 0x000e2200000e0000 */
[----:B------:R-:W-:Y:S02]  /*1010*/  IADD3 R9, -R9, UR6, RZ ;  /* 0x0000000609097c10 */ /* 0x000fe4000fffe1ff */
[----:B------:R-:W-:-:S02]  /*1020*/  CS2R R36, SRZ ;  /* 0x0000000000247805 */ /* 0x000fc4000001ff00 */
[----:B------:R-:W-:Y:S02]  /*1030*/  CS2R R38, SRZ ;  /* 0x0000000000267805 */ /* 0x000fe4000001ff00 */
[----:B------:R-:W-:Y:S02]  /*1040*/  CS2R R40, SRZ ;  /* 0x0000000000287805 */ /* 0x000fe4000001ff00 */
[----:B------:R-:W-:Y:S02]  /*1050*/  ISETP.GE.AND P0, PT, R9, 0x1, PT ;  /* 0x000000010900780c */ /* 0x000fe40003f06270 */
[----:B------:R-:W-:Y:S02]  /*1060*/  CS2R R42, SRZ ;  /* 0x00000000002a7805 */ /* 0x000fe4000001ff00 */
[----:B------:R-:W-:Y:S02]  /*1070*/  CS2R R44, SRZ ;  /* 0x00000000002c7805 */ /* 0x000fe4000001ff00 */
[----:B------:R-:W-:-:S02]  /*1080*/  CS2R R46, SRZ ;  /* 0x00000000002e7805 */ /* 0x000fc4000001ff00 */
[----:B------:R-:W-:Y:S02]  /*1090*/  CS2R R48, SRZ ;  /* 0x0000000000307805 */ /* 0x000fe4000001ff00 */
[----:B------:R-:W-:Y:S02]  /*10a0*/  CS2R R50, SRZ ;  /* 0x0000000000327805 */ /* 0x000fe4000001ff00 */
[----:B------:R-:W-:Y:S02]  /*10b0*/  CS2R R52, SRZ ;  /* 0x0000000000347805 */ /* 0x000fe4000001ff00 */
        /* <DEDUP_REMOVED lines=12> */
[----:B0-----:R-:W-:Y:S02]  /*1180*/  R2UR UR7, R11 ;  /* 0x000000000b0772ca */ /* 0x001fe400000e0000 */
        /* <DEDUP_REMOVED lines=35> */
[----:B------:R-:W-:Y:S01]  /*13c0*/  CS2R R148, SRZ ;  /* 0x0000000000947805 */ /* 0x000fe2000001ff00 */
[----:B--2--5:R-:W-:Y:S06]  /*13d0*/  @!P0 BRA `(.L_x_13) ;  /* 0x0000000400348947 */ /* 0x024fec0003800000 */
[----:B------:R-:W0:Y:S01]  /*13e0*/  S2UR UR10, SR_CgaCtaId ;  /* 0x00000000000a79c3 */ /* 0x000e220000008800 */
[----:B------:R-:W-:Y:S01]  /*13f0*/  ULEA.HI UR8, UR7, UR7, URZ, 0x1 ;  /* 0x0000000707087291 */ /* 0x000fe2000f8f083f */
[----:B------:R-:W-:Y:S01]  /*1400*/  IMAD.U32 R15, RZ, RZ, UR4 ;  /* 0x00000004ff0f7e24 */ /* 0x000fe2000f8e00ff */
[----:B------:R-:W-:Y:S01]  /*1410*/  UMOV UR9, 0x400 ;  /* 0x0000040000097882 */ /* 0x000fe20000000000 */
[----:B------:R-:W-:Y:S02]  /*1420*/  UPLOP3.LUT UP0, UPT, UPT, UPT, UPT, 0x40, 0x0 ;  /* 0x000000000000789c */ /* 0x000fe40003f0e870 */
[----:B------:R-:W-:Y:S01]  /*1430*/  ULOP3.LUT UR8, UR8, 0xffffe, URZ, 0xc0, !UPT ;  /* 0x000ffffe08087892 */ /* 0x000fe2000f8ec03f */
[----:B------:R-:W-:Y:S01]  /*1440*/  UMOV UR12, UR5 ;  /* 0x00000005000c7c82 */ /* 0x000fe20008000000 */
[----:B------:R-:W-:Y:S02]  /*1450*/  UMOV UR13, UR5 ;  /* 0x00000005000d7c82 */ /* 0x000fe40008000000 */
[----:B------:R-:W-:-:S02]  /*1460*/  UIADD3 UR8, UR7, -UR8, URZ ;  /* 0x8000000807087290 */ /* 0x000fc4000fffe03f */
[----:B0-----:R-:W-:-:S04]  /*1470*/  ULEA UR9, UR10, UR9, 0x18 ;  /* 0x000000090a097291 */ /* 0x001fc8000f8ec03f */
[----:B------:R-:W-:-:S04]  /*1480*/  ULEA UR8, UR8, UR9, 0xc ;  /* 0x0000000908087291 */ /* 0x000fc8000f8e603f */
[----:B------:R-:W-:-:S04]  /*1490*/  UIADD3 UR8, UR8, 0x100, URZ ;  /* 0x0000010008087890 */ /* 0x000fc8000fffe03f */
[----:B------:R-:W-:-:S04]  /*14a0*/  USHF.R.U32.HI UR8, URZ, 0x4, UR8 ;  /* 0x000000043f087899 */ /* 0x000fc80008011608 */
[----:B------:R-:W-:-:S12]  /*14b0*/  ULOP3.LUT UR7, UR8, 0x3fff, URZ, 0xc0, !UPT ;  /* 0x00003fff08077892 */ /* 0x000fd8000f8ec03f */
.L_x_20:
[----:B------:R-:W-:-:S13]  /*14c0*/  ISETP.NE.AND P1, PT, R156, 0x3, PT ;  /* 0x000000039c00780c */ /* 0x000fda0003f25270 */
[----:B01----:R-:W-:Y:S05]  /*14d0*/  @!P1 BRA `(.L_x_14) ;  /* 0x0000000000049947 */ /* 0x003fea0003800000 */
[----:B------:R-:W-:Y:S01]  /*14e0*/  BPT.TRAP 0x1 ;  /* 0x000000040000795c */ /* 0x000fe20000300000 */
.L_x_14:
[----:B------:R-:W0:Y:S01]  /*14f0*/  S2UR UR9, SR_CgaCtaId ;  /* 0x00000000000979c3 */ /* 0x000e220000008800 */
[----:B------:R-:W-:Y:S01]  /*1500*/  UMOV UR8, 0x400 ;  /* 0x0000040000087882 */ /* 0x000fe20000000000 */
[----:B------:R-:W-:Y:S01]  /*1510*/  SHF.L.U32 R13, R15, 0x1f, RZ ;  /* 0x0000001f0f0d7819 */ /* 0x000fe200000006ff */
[----:B0-----:R-:W-:-:S04]  /*1520*/  ULEA UR16, UR9, UR8, 0x18 ;  /* 0x0000000809107291 */ /* 0x001fc8000f8ec03f */
[----:B------:R-:W-:-:S09]  /*1530*/  ULEA UR8, UR12, UR16, 0x3 ;  /* 0x000000100c087291 */ /* 0x000fd2000f8e183f */
[----:B------:R0:W1:Y:S01]  /*1540*/  SYNCS.PHASECHK.TRANS64.TRYWAIT P0, [UR8], R13 ;  /* 0x0000000dff0075a7 */ /* 0x0000620008000148 */
[----:B------:R-:W-:Y:S05]  /*1550*/  @!P1 BRA `(.L_x_15) ;  /* 0x0000000000049947 */ /* 0x000fea0003800000 */
[----:B------:R-:W-:Y:S01]  /*1560*/  BPT.TRAP 0x1 ;  /* 0x000000040000795c */ /* 0x000fe20000300000 */
.L_x_15:
[C---:B------:R-:W-:Y:S02]  /*1570*/  IMAD.SHL.U32 R11, R0.reuse, 0x20, RZ ;  /* 0x00000020000b7824 */ /* 0x040fe400078e00ff */
[C---:B------:R-:W-:Y:S02]  /*1580*/  IMAD.SHL.U32 R14, R0.reuse, 0x200, RZ ;  /* 0x00000200000e7824 */ /* 0x040fe400078e00ff */
[----:B------:R-:W-:Y:S01]  /*1590*/  IMAD.SHL.U32 R16, R0, 0x10, RZ ;  /* 0x0000001000107824 */ /* 0x000fe200078e00ff */
[----:B------:R-:W-:-:S04]  /*15a0*/  LOP3.LUT R11, R11, 0x1c00, RZ, 0xc0, !PT ;  /* 0x00001c000b0b7812 */ /* 0x000fc800078ec0ff */
[----:B------:R-:W-:Y:S01]  /*15b0*/  LOP3.LUT R11, R11, 0x200, R14, 0xf8, !PT ;  /* 0x000002000b0b7812 */ /* 0x000fe200078ef80e */
[----:B------:R-:W-:-:S03]  /*15c0*/  IMAD.U32 R14, RZ, RZ, UR12 ;  /* 0x0000000cff0e7e24 */ /* 0x000fc6000f8e00ff */
[----:B------:R-:W-:-:S04]  /*15d0*/  LOP3.LUT R11, R11, 0x1c0, R16, 0xf8, !PT ;  /* 0x000001c00b0b7812 */ /* 0x000fc800078ef810 */
[----:B------:R-:W-:-:S05]  /*15e0*/  SHF.R.U32.HI R11, RZ, 0x3, R11 ;  /* 0x00000003ff0b7819 */ /* 0x000fca000001160b */
[----:B------:R-:W-:Y:S01]  /*15f0*/  IMAD R11, R14, 0x400, R11 ;  /* 0x000004000e0b7824 */ /* 0x000fe200078e020b */
[----:B-1----:R-:W-:Y:S06]  /*1600*/  @P0 BRA `(.L_x_16) ;  /* 0x0000000000080947 */ /* 0x002fec0003800000 */
[----:B------:R-:W1:Y:S02]  /*1610*/  SYNCS.PHASECHK.TRANS64.TRYWAIT P0, [UR8], R13 ;  /* 0x0000000dff0075a7 */ /* 0x000e640008000148 */
[----:B-1----:R-:W-:Y:S05]  /*1620*/  @!P0 BRA `(.L_x_17) ;  /* 0x000000b400648947 */ /* 0x002fea0003800000 */
.L_x_16:
[----:B------:R-:W4:Y:S01]  /*1630*/  LDS.64 R152, [R11+UR16+0x32100] ;  /* 0x032100100b987984 */ /* 0x000f220008000a00 */
[----:B------:R-:W-:Y:S02]  /*1640*/  UIADD3 UR8, UR16, 0xa100, URZ ;  /* 0x0000a10010087890 */ /* 0x000fe4000fffe03f */
[----:B------:R-:W-:Y:S02]  /*1650*/  ULOP3.LUT UR9, UR7, 0x10000, URZ, 0xfc, !UPT ;  /* 0x0001000007097892 */ /* 0x000fe4000f8efc3f */
[----:B------:R-:W-:Y:S01]  /*1660*/  USHF.R.U32.HI UR8, URZ, 0x4, UR8 ;  /* 0x000000043f087899 */ /* 0x000fe20008011608 */
[----:B------:R-:W-:-:S03]  /*1670*/  UMOV UR11, 0x40000040 ;  /* 0x40000040000b7882 */ /* 0x000fc60000000000 */
[----:B------:R-:W-:-:S04]  /*1680*/  ULOP3.LUT UR8, UR8, 0x3fff, URZ, 0xc0, !UPT ;  /* 0x00003fff08087892 */ /* 0x000fc8000f8ec03f */
[----:B------:R-:W-:Y:S02]  /*1690*/  ULOP3.LUT UR10, UR8, 0x10000, URZ, 0xfc, !UPT ;  /* 0x00010000080a7892 */ /* 0x000fe4000f8efc3f */
[----:B------:R-:W-:Y:S02]  /*16a0*/  ULEA UR8, UR12, UR9, 0x9 ;  /* 0x000000090c087291 */ /* 0x000fe4000f8e483f */
[----:B------:R-:W-:Y:S01]  /*16b0*/  ULEA UR10, UR12, UR10, 0xb ;  /* 0x0000000a0c0a7291 */ /* 0x000fe2000f8e583f */
[----:B------:R-:W-:Y:S01]  /*16c0*/  UMOV UR9, 0x80000020 ;  /* 0x8000002000097882 */ /* 0x000fe20000000000 */
[----:B----4-:R-:W-:-:S07]  /*16d0*/  WARPGROUP.ARRIVE ;  /* 0x00000000000079c5 */ /* 0x010fce0000000000 */
[----:B------:R-:W-:Y:S01]  /*16e0*/  HGMMA.SP.64x256x32.F32.BF16 R24, gdesc[UR8], R24, UP0, R152, 0x0 ;  /* 0x0be09800081879f0 */ /* 0x000fe2000bf01a18 */
[----:B------:R-:W-:Y:S02]  /*16f0*/  UIADD3 UR8, UR8, 0x2, URZ ;  /* 0x0000000208087890 */ /* 0x000fe4000fffe03f */
[----:B------:R-:W-:Y:S01]  /*1700*/  UIADD3 UR10, UR10, 0x4, URZ ;  /* 0x000000040a0a7890 */ /* 0x000fe2000fffe03f */
[----:B------:R-:W-:Y:S01]  /*1710*/  UMOV UR9, 0x80000020 ;  /* 0x8000002000097882 */ /* 0x000fe20000000000 */
[----:B------:R-:W-:-:S15]  /*1720*/  UMOV UR11, 0x40000040 ;  /* 0x40000040000b7882 */ /* 0x000fde0000000000 */
[----:B------:R-:W-:-:S12]  /*1730*/  NOP ;  /* 0x0000000000007918 */ /* 0x000fd80000000000 */
[----:B------:R-:W-:Y:S03]  /*1740*/  HGMMA.SP.64x256x32.F32.BF16 R24, gdesc[UR8], R24, R153, 0x0, gsb0 ;  /* 0x0be09900081879f0 */ /* 0x000fe60008001a18 */
[----:B------:R-:W-:Y:S02]  /*1750*/  WARPGROUP.DEPBAR.LE gsb0, 0x0 ;  /* 0x00008000000079c5 */ /* 0x000fe40000010000 */
[----:B------:R-:W-:Y:S05]  /*1760*/  @!P1 BRA `(.L_x_18) ;  /* 0x0000000000049947 */ /* 0x000fea0003800000 */
[----:B------:R-:W-:Y:S01]  /*1770*/  BPT.TRAP 0x1 ;  /* 0x000000040000795c */ /* 0x000fe20000300000 */
.L_x_18:
[----:B------:R-:W-:Y:S01]  /*1780*/  ULEA UR8, UR13, UR16, 0x3 ;  /* 0x000000100d087291 */ /* 0x000fe2000f8e183f */
[----:B------:R-:W-:-:S03]  /*1790*/  ISETP.GT.U32.AND P0, PT, R4, 0x1, PT ;  /* 0x000000010400780c */ /* 0x000fc60003f04070 */
[----:B------:R-:W-:-:S04]  /*17a0*/  UIADD3 UR8, UR8, 0x28, URZ ;  /* 0x0000002808087890 */ /* 0x000fc8000fffe03f */
[----:B------:R-:W-:-:S09]  /*17b0*/  UPRMT UR8, URZ, 0x654, UR8 ;  /* 0x000006543f087896 */ /* 0x000fd20008000008 */
[----:B------:R-:W-:Y:S01]  /*17c0*/  SYNCS.ARRIVE.TRANS64.RED.A1T0 RZ, [UR8], RZ ;  /* 0x000000ffffff79a7 */ /* 0x000fe20008100408 */
[----:B------:R-:W-:Y:S05]  /*17d0*/  @P0 BRA `(.L_x_19) ;  /* 0x0000000000040947 */ /* 0x000fea0003800000 */
[----:B------:R-:W-:Y:S01]  /*17e0*/  BPT.TRAP 0x1 ;  /* 0x000000040000795c */ /* 0x000fe20000300000 */
.L_x_19:
[----:B------:R-:W-:Y:S01]  /*17f0*/  UIADD3 UR12, UR12, 0x1, URZ ;  /* 0x000000010c0c7890 */ /* 0x000fe2000fffe03f */
[C---:B------:R-:W-:Y:S01]  /*1800*/  ISETP.GT.AND P0, PT, R9.reuse, 0x1, PT ;  /* 0x000000010900780c */ /* 0x040fe20003f04270 */
[----:B------:R-:W-:Y:S01]  /*1810*/  UIADD3 UR13, UR13, 0x1, URZ ;  /* 0x000000010d0d7890 */ /* 0x000fe2000fffe03f */
[----:B------:R-:W-:Y:S01]  /*1820*/  VIADD R9, R9, 0xffffffff ;  /* 0xffffffff09097836 */ /* 0x000fe20000000000 */
[----:B------:R-:W-:Y:S02]  /*1830*/  UISETP.NE.AND UP0, UPT, UR12, 0x5, UPT ;  /* 0x000000050c00788c */ /* 0x000fe4000bf05270 */
[----:B------:R-:W-:Y:S02]  /*1840*/  UISETP.NE.AND UP1, UPT, UR13, 0x5, UPT ;  /* 0x000000050d00788c */ /* 0x000fe4000bf25270 */
[----:B------:R-:W-:Y:S02]  /*1850*/  USEL UR8, URZ, 0x1, UP0 ;  /* 0x000000013f087887 */ /* 0x000fe40008000000 */
[----:B------:R-:W-:-:S02]  /*1860*/  USEL UR12, UR12, URZ, UP0 ;  /* 0x0000003f0c0c7287 */ /* 0x000fc40008000000 */
[----:B------:R-:W-:Y:S02]  /*1870*/  USEL UR13, UR13, URZ, UP1 ;  /* 0x0000003f0d0d7287 */ /* 0x000fe40008800000 */
[----:B------:R-:W-:Y:S01]  /*1880*/  UPLOP3.LUT UP0, UPT, UPT, UPT, UPT, 0x80, 0x0 ;  /* 0x000000000000789c */ /* 0x000fe20003f0f070 */
[----:B------:R-:W-:Y:S01]  /*1890*/  LOP3.LUT R15, R15, UR8, RZ, 0x3c, !PT ;  /* 0x000000080f0f7c12 */ /* 0x000fe2000f8e3cff */
[----:B------:R-:W-:Y:S09]  /*18a0*/  @P0 BRA `(.L_x_20) ;  /* 0xfffffffc00040947 */ /* 0x000ff2000383ffff */
.L_x_13:
[----:B------:R-:W4:Y:S01]  /*18b0*/  LDC R15, c[0x0][0x288] ;  /* 0x0000a200ff0f7b82 */ /* 0x000f220000000800 */
[----:B------:R-:W-:Y:S01]  /*18c0*/  LOP3.LUT R9, R0, 0x60, RZ, 0xc0, !PT ;  /* 0x0000006000097812 */ /* 0x000fe200078ec0ff */
[----:B------:R-:W-:Y:S01]  /*18d0*/  UIADD3 UR5, UR6, UR5, URZ ;  /* 0x0000000506057290 */ /* 0x000fe2000fffe03f */
[--C-:B------:R-:W-:Y:S01]  /*18e0*/  SHF.R.U32.HI R11, RZ, 0x2, R0.reuse ;  /* 0x00000002ff0b7819 */ /* 0x100fe20000011600 */
[----:B------:R-:W-:Y:S01]  /*18f0*/  ULDC UR12, c[0x0][0x284] ;  /* 0x0000a100000c7ab9 */ /* 0x000fe20000000800 */
[----:B------:R-:W-:Y:S01]  /*1900*/  SHF.R.U32.HI R9, RZ, 0x5, R9 ;  /* 0x00000005ff097819 */ /* 0x000fe20000011609 */
[----:B------:R-:W-:Y:S01]  /*1910*/  UISETP.GT.U32.AND UP0, UPT, UR5, 0x4, UPT ;  /* 0x000000040500788c */ /* 0x000fe2000bf04070 */
[----:B-1----:R-:W-:Y:S01]  /*1920*/  LOP3.LUT R14, R11, 0x7, RZ, 0xc0, !PT ;  /* 0x000000070b0e7812 */ /* 0x002fe200078ec0ff */
[----:B------:R-:W-:Y:S01]  /*1930*/  UISETP.GE.U32.AND UP1, UPT, UR6, 0x5, UPT ;  /* 0x000000050600788c */ /* 0x000fe2000bf26070 */
[----:B------:R-:W-:Y:S01]  /*1940*/  SHF.R.U32.HI R16, RZ, 0x1, R0 ;  /* 0x00000001ff107819 */ /* 0x000fe20000011600 */
[C---:B------:R-:W-:Y:S01]  /*1950*/  IMAD.SHL.U32 R11, R9.reuse, 0x10, RZ ;  /* 0x00000010090b7824 */ /* 0x040fe200078e00ff */
[----:B------:R-:W-:Y:S01]  /*1960*/  SHF.R.S32.HI R20, RZ, 0x1f, R6 ;  /* 0x0000001fff147819 */ /* 0x000fe20000011406 */
[--C-:B------:R-:W-:Y:S01]  /*1970*/  IMAD R18, R9, -0x10, -R14.reuse ;  /* 0xfffffff009127824 */ /* 0x100fe200078e0a0e */
[----:B------:R-:W-:Y:S01]  /*1980*/  LOP3.LUT R9, R5, 0x1, RZ, 0xc0, !PT ;  /* 0x0000000105097812 */ /* 0x000fe200078ec0ff */
[----:B------:R-:W-:Y:S01]  /*1990*/  UISETP.LT.U32.AND UP0, UPT, UR6, 0x5, UP0 ;  /* 0x000000050600788c */ /* 0x000fe20008701070 */
[----:B------:R-:W-:Y:S01]  /*19a0*/  LOP3.LUT R11, R11, 0xfffffff0, R14, 0xe2, !PT ;  /* 0xfffffff00b0b7812 */ /* 0x000fe200078ee20e */
[----:B------:R-:W-:Y:S01]  /*19b0*/  IMAD.SHL.U32 R14, R10, 0x80, RZ ;  /* 0x000000800a0e7824 */ /* 0x000fe200078e00ff */
[----:B------:R-:W-:Y:S01]  /*19c0*/  ULDC.64 UR10, c[0x0][0x6d0] ;  /* 0x0001b400000a7ab9 */ /* 0x000fe20000000a00 */
[----:B0-----:R-:W-:Y:S01]  /*19d0*/  IMAD R13, R9, -0x40, R18 ;  /* 0xffffffc0090d7824 */ /* 0x001fe200078e0212 */
[----:B------:R-:W-:Y:S01]  /*19e0*/  LOP3.LUT R11, R11, 0x40, R16, 0xf8, !PT ;  /* 0x000000400b0b7812 */ /* 0x000fe200078ef810 */
[----:B------:R-:W-:Y:S01]  /*19f0*/  IMAD.SHL.U32 R18, R12, 0x100, RZ ;  /* 0x000001000c127824 */ /* 0x000fe200078e00ff */
[----:B------:R-:W-:Y:S01]  /*1a00*/  UIMAD.WIDE.U32 UR8, UR5, -0x33333333, URZ ;  /* 0xcccccccd050878a5 */ /* 0x000fe2000f8e003f */
[----:B------:R-:W-:Y:S01]  /*1a10*/  LOP3.LUT R9, R0, 0x3, RZ, 0xc0, !PT ;  /* 0x0000000300097812 */ /* 0x000fe200078ec0ff */
[----:B------:R-:W-:Y:S01]  /*1a20*/  USEL UR7, URZ, 0x1, !UP0 ;  /* 0x000000013f077887 */ /* 0x000fe2000c000000 */
[----:B------:R-:W-:Y:S01]  /*1a30*/  LOP3.LUT R152, R11, R14, RZ, 0xfc, !PT ;  /* 0x0000000e0b987212 */ /* 0x000fe200078efcff */
[----:B------:R-:W-:Y:S01]  /*1a40*/  IMAD R11, R20, UR10, RZ ;  /* 0x0000000a140b7c24 */ /* 0x000fe2000f8e02ff */
[----:B----4-:R-:W-:Y:S01]  /*1a50*/  ISETP.GE.AND P0, PT, R18, R15, PT ;  /* 0x0000000f1200720c */ /* 0x010fe20003f06270 */
[----:B------:R-:W-:Y:S01]  /*1a60*/  USHF.R.U32.HI UR8, URZ, 0x2, UR9 ;  /* 0x000000023f087899 */ /* 0x000fe20008011609 */
[--C-:B------:R-:W-:Y:S01]  /*1a70*/  SHF.R.S32.HI R153, RZ, 0x1f, R152.reuse ;  /* 0x0000001fff997819 */ /* 0x100fe20000011498 */
[----:B------:R-:W-:Y:S01]  /*1a80*/  ULOP3.LUT UR4, UR4, UR7, URZ, 0x3c, !UPT ;  /* 0x0000000704047292 */ /* 0x000fe2000f8e3c3f */
[----:B------:R-:W-:Y:S01]  /*1a90*/  ISETP.GE.OR P0, PT, R14, UR12, P0 ;  /* 0x0000000c0e007c0c */ /* 0x000fe20008706670 */
[C---:B------:R-:W-:Y:S01]  /*1aa0*/  IMAD R17, R6.reuse, UR11, R11 ;  /* 0x0000000b06117c24 */ /* 0x040fe2000f8e020b */
[----:B------:R-:W-:Y:S01]  /*1ab0*/  UIMAD UR5, UR8, -0x5, UR5 ;  /* 0xfffffffb080578a4 */ /* 0x000fe2000f8e0205 */
[----:B------:R-:W-:Y:S01]  /*1ac0*/  IMAD.WIDE.U32 R10, R6, UR10, R152 ;  /* 0x0000000a060a7c25 */ /* 0x000fe2000f8e0098 */
[----:B------:R-:W-:Y:S01]  /*1ad0*/  @UP1 ULOP3.LUT UR4, UR4, 0x1, UR8, 0x78, !UPT ;  /* 0x0000000104041892 */ /* 0x000fe2000f8e7808 */
[----:B------:R-:W-:-:S02]  /*1ae0*/  WARPGROUP.DEPBAR.LE gsb0, 0x0 ;  /* 0x00008000000079c5 */ /* 0x000fc40000010000 */
[----:B------:R-:W-:Y:S01]  /*1af0*/  IMAD R15, R9, -0x2, R15 ;  /* 0xfffffffe090f7824 */ /* 0x000fe200078e020f */
[----:B------:R-:W-:Y:S01]  /*1b00*/  IADD3 R9, -R14, UR12, R13 ;  /* 0x0000000c0e097c10 */ /* 0x000fe2000fffe10d */
[----:B------:R-:W-:Y:S02]  /*1b10*/  IMAD.IADD R17, R11, 0x1, R17 ;  /* 0x000000010b117824 */ /* 0x000fe400078e0211 */
[----:B------:R-:W-:Y:S02]  /*1b20*/  IMAD.MOV.U32 R16, RZ, RZ, R10 ;  /* 0x000000ffff107224 */ /* 0x000fe400078e000a */
[----:B------:R-:W-:Y:S02]  /*1b30*/  IMAD.IADD R11, R15, 0x1, -R18 ;  /* 0x000000010f0b7824 */ /* 0x000fe400078e0a12 */
[----:B------:R-:W-:Y:S01]  /*1b40*/  IMAD.MOV.U32 R10, RZ, RZ, -0x1 ;  /* 0xffffffffff0a7424 */ /* 0x000fe200078e00ff */
[----:B------:R-:W-:Y:S06]  /*1b50*/  @P0 BRA `(.L_x_21) ;  /* 0x0000009000940947 */ /* 0x000fec0003800000 */
[----:B------:R-:W0:Y:S01]  /*1b60*/  LDC.64 R14, c[0x0][0x6c8] ;  /* 0x0001b200ff0e7b82 */ /* 0x000e220000000a00 */
[----:B------:R-:W-:Y:S01]  /*1b70*/  IMAD.WIDE R12, R12, 0x100, RZ ;  /* 0x000001000c0c7825 */ /* 0x000fe200078e02ff */
[----:B---3-5:R-:W-:Y:S01]  /*1b80*/  FSETP.NEU.AND P1, PT, R8, RZ, PT ;  /* 0x000000ff0800720b */ /* 0x028fe20003f2d000 */
[----:B------:R-:W-:Y:S01]  /*1b90*/  BSSY B0, `(.L_x_21) ;  /* 0x0000921000007945 */ /* 0x000fe20003800000 */
[----:B------:R-:W-:Y:S01]  /*1ba0*/  ISETP.GT.AND P0, PT, R11, RZ, PT ;  /* 0x000000ff0b00720c */ /* 0x000fe20003f04270 */
[----:B------:R-:W-:-:S03]  /*1bb0*/  IMAD.SHL.U32 R19, R0, 0x2, RZ ;  /* 0x0000000200137824 */ /* 0x000fc600078e00ff */
[----:B------:R-:W-:Y:S02]  /*1bc0*/  ISETP.GT.AND P5, PT, R9, RZ, P0 ;  /* 0x000000ff0900720c */ /* 0x000fe400007a4270 */
[----:B------:R-:W-:Y:S01]  /*1bd0*/  LOP3.LUT R163, R12, 0x6, R19, 0xf8, !PT ;  /* 0x000000060ca37812 */ /* 0x000fe200078ef813 */
[----:B0-----:R-:W-:-:S04]  /*1be0*/  IMAD R18, R13, R14, RZ ;  /* 0x0000000e0d127224 */ /* 0x001fc800078e02ff */
[----:B------:R-:W-:-:S04]  /*1bf0*/  IMAD.WIDE.U32 R22, R163, R14, R16 ;  /* 0x0000000ea3167225 */ /* 0x000fc800078e0010 */
[----:B------:R-:W-:-:S04]  /*1c00*/  IMAD R17, R163, R15, R18 ;  /* 0x0000000fa3117224 */ /* 0x000fc800078e0212 */
[----:B------:R-:W-:Y:S01]  /*1c10*/  IMAD.IADD R165, R23, 0x1, R17 ;  /* 0x0000000117a57824 */ /* 0x000fe200078e0211 */
[----:B------:R-:W-:Y:S06]  /*1c20*/  @!P1 BRA `(.L_x_22) ;  /* 0x0000006400589947 */ /* 0x000fec0003800000 */
[----:B------:R-:W-:Y:S01]  /*1c30*/  ULDC.64 UR8, c[0x0][0x6b8] ;  /* 0x0001ae0000087ab9 */ /* 0x000fe20000000a00 */
[----:B------:R-:W-:Y:S01]  /*1c40*/  ULDC.64 UR12, c[0x0][0x6b0] ;  /* 0x0001ac00000c7ab9 */ /* 0x000fe20000000a00 */
[----:B------:R-:W-:Y:S01]  /*1c50*/  IMAD R17, R20, UR8, RZ ;  /* 0x0000000814117c24 */ /* 0x000fe2000f8e02ff */
[----:B------:R-:W-:Y:S01]  /*1c60*/  ULDC.64 UR16, c[0x0][0x6a8] ;  /* 0x0001aa0000107ab9 */ /* 0x000fe20000000a00 */
[----:B------:R-:W-:Y:S01]  /*1c70*/  IMAD.WIDE.U32 R20, R6, UR8, R152 ;  /* 0x0000000806147c25 */ /* 0x000fe2000f8e0098 */
[----:B------:R-:W-:-:S03]  /*1c80*/  ULDC.64 UR10, c[0x0][0x6c0] ;  /* 0x0001b000000a7ab9 */ /* 0x000fc60000000a00 */
[----:B------:R-:W-:Y:S02]  /*1c90*/  IMAD R159, R6, UR9, R17 ;  /* 0x00000009069f7c24 */ /* 0x000fe4000f8e0211 */
[----:B------:R-:W-:Y:S02]  /*1ca0*/  IMAD R12, R13, UR12, RZ ;  /* 0x0000000c0d0c7c24 */ /* 0x000fe4000f8e02ff */
[----:B------:R-:W-:Y:S02]  /*1cb0*/  IMAD.IADD R21, R21, 0x1, R159 ;  /* 0x0000000115157824 */ /* 0x000fe400078e029f */
[C---:B------:R-:W-:Y:S02]  /*1cc0*/  IMAD R161, R163.reuse, UR13, R12 ;  /* 0x0000000da3a17c24 */ /* 0x040fe4000f8e020c */
[----:B------:R-:W-:-:S04]  /*1cd0*/  IMAD.WIDE.U32 R12, R163, UR12, R20 ;  /* 0x0000000ca30c7c25 */ /* 0x000fc8000f8e0014 */
[----:B------:R-:W-:Y:S01]  /*1ce0*/  IMAD.IADD R13, R13, 0x1, R161 ;  /* 0x000000010d0d7824 */ /* 0x000fe200078e02a1 */
[----:B------:R-:W-:-:S04]  /*1cf0*/  LEA R18, P1, R12, UR16, 0x2 ;  /* 0x000000100c127c11 */ /* 0x000fc8000f8210ff */
[----:B------:R-:W-:Y:S02]  /*1d00*/  LEA.HI.X R19, R12, UR17, R13, 0x2, P1 ;  /* 0x000000110c137c11 */ /* 0x000fe400088f140d */
[----:B------:R-:W0:Y:S03]  /*1d10*/  LDC.64 R12, c[0x0][0x6b0] ;  /* 0x0001ac00ff0c7b82 */ /* 0x000e260000000a00 */
[----:B------:R-:W3:Y:S01]  /*1d20*/  @P5 LDG.E.LTC128B R157, desc[UR14][R18.64] ;  /* 0x0000000e129d5981 */ /* 0x000ee2000c1e1920 */
[C---:B------:R-:W-:Y:S01]  /*1d30*/  LEA R16, P1, R22.reuse, UR10, 0x2 ;  /* 0x0000000a16107c11 */ /* 0x040fe2000f8210ff */
[----:B------:R-:W-:Y:S01]  /*1d40*/  BSSY B1, `(.L_x_23) ;  /* 0x0000015000017945 */ /* 0x000fe20003800000 */
[----:B------:R-:W-:Y:S02]  /*1d50*/  ISETP.GT.AND P0, PT, R9, 0x8, P0 ;  /* 0x000000080900780c */ /* 0x000fe40000704270 */
[----:B------:R-:W-:-:S02]  /*1d60*/  LEA.HI.X R17, R22, UR11, R165, 0x2, P1 ;  /* 0x0000000b16117c11 */ /* 0x000fc400088f14a5 */
[----:B------:R-:W-:Y:S01]  /*1d70*/  ISETP.GT.AND P1, PT, R11, 0x1, PT ;  /* 0x000000010b00780c */ /* 0x000fe20003f24270 */
[----:B0-----:R-:W-:-:S04]  /*1d80*/  IMAD.WIDE.U32 R154, R163, UR12, R12 ;  /* 0x0000000ca39a7c25 */ /* 0x001fc8000f8e000c */
[----:B------:R-:W-:-:S04]  /*1d90*/  IMAD.WIDE.U32 R12, R163, UR12, R152 ;  /* 0x0000000ca30c7c25 */ /* 0x000fc8000f8e0098 */
[C---:B------:R-:W-:Y:S02]  /*1da0*/  IMAD.IADD R163, R161.reuse, 0x1, R155 ;  /* 0x00000001a1a37824 */ /* 0x040fe400078e029b */
[----:B------:R-:W-:Y:S02]  /*1db0*/  IMAD.IADD R13, R161, 0x1, R13 ;  /* 0x00000001a10d7824 */ /* 0x000fe400078e020d */
[----:B------:R-:W-:-:S04]  /*1dc0*/  IMAD.WIDE.U32 R12, R6, UR8, R12 ;  /* 0x00000008060c7c25 */ /* 0x000fc8000f8e000c */
[----:B---3--:R-:W-:-:S04]  /*1dd0*/  FMUL R23, R157, R8 ;  /* 0x000000089d177220 */ /* 0x008fc80000400000 */
[----:B--2---:R-:W-:Y:S01]  /*1de0*/  FFMA R165, R24, R7, R23 ;  /* 0x0000000718a57223 */ /* 0x004fe20000000017 */
[-C--:B------:R-:W-:Y:S02]  /*1df0*/  IADD3 R23, P2, R20, R154.reuse, RZ ;  /* 0x0000009a14177210 */ /* 0x080fe40007f5e0ff */
[----:B------:R-:W-:Y:S02]  /*1e00*/  IADD3 R154, P4, R152, R154, RZ ;  /* 0x0000009a989a7210 */ /* 0x000fe40007f9e0ff */
[----:B------:R0:W-:Y:S01]  /*1e10*/  @P5 STG.E desc[UR14][R16.64], R165 ;  /* 0x000000a510005986 */ /* 0x0001e2000c10190e */
[----:B------:R-:W-:Y:S01]  /*1e20*/  ISETP.GT.AND P5, PT, R9, RZ, P1 ;  /* 0x000000ff0900720c */ /* 0x000fe20000fa4270 */
[----:B------:R-:W-:Y:S01]  /*1e30*/  IMAD.X R24, R163, 0x1, R21, P2 ;  /* 0x00000001a3187824 */ /* 0x000fe200010e0615 */
[----:B------:R-:W-:Y:S02]  /*1e40*/  LEA R22, P2, R23, UR16, 0x2 ;  /* 0x0000001017167c11 */ /* 0x000fe4000f8410ff */
[----:B------:R-:W-:-:S02]  /*1e50*/  LEA R20, P6, R14, R16, 0x2 ;  /* 0x000000100e147211 */ /* 0x000fc400078c10ff */
[----:B------:R-:W-:-:S07]  /*1e60*/  LEA.HI.X R23, R23, UR17, R24, 0x2, P2 ;  /* 0x0000001117177c11 */ /* 0x000fce00090f1418 */
[----:B0-----:R-:W-:Y:S05]  /*1e70*/  @!P5 BRA `(.L_x_24) ;  /* 0x000000000004d947 */ /* 0x001fea0003800000 */
[----:B------:R0:W5:Y:S02]  /*1e80*/  LDG.E.LTC128B R157, desc[UR14][R22.64] ;  /* 0x0000000e169d7981 */ /* 0x000164000c1e1920 */
.L_x_24:
[----:B------:R-:W-:Y:S05]  /*1e90*/  BSYNC B1 ;  /* 0x0000000000017941 */ /* 0x000fea0003800000 */
.L_x_23:
[----:B-----5:R-:W-:Y:S01]  /*1ea0*/  FMUL R152, R157, R8 ;  /* 0x000000089d987220 */ /* 0x020fe20000400000 */
[----:B------:R-:W-:Y:S01]  /*1eb0*/  LEA.HI.X R21, R14, R17, R15, 0x2, P6 ;  /* 0x000000110e157211 */ /* 0x000fe200030f140f */
[----:B------:R-:W-:Y:S01]  /*1ec0*/  IMAD.IADD R13, R159, 0x1, R13 ;  /* 0x000000019f0d7824 */ /* 0x000fe200078e020d */
[C---:B------:R-:W-:Y:S01]  /*1ed0*/  LEA R24, P2, R12.reuse, UR16, 0x2 ;  /* 0x000000100c187c11 */ /* 0x040fe2000f8410ff */
[----:B------:R-:W-:Y:S01]  /*1ee0*/  FFMA R161, R25, R7, R152 ;  /* 0x0000000719a17223 */ /* 0x000fe20000000098 */
[----:B------:R-:W-:Y:S01]  /*1ef0*/  BSSY B1, `(.L_x_25) ;  /* 0x0000006000017945 */ /* 0x000fe20003800000 */
[----:B------:R-:W-:Y:S01]  /*1f00*/  IMAD.X R155, R153, 0x1, R163, P4 ;  /* 0x00000001999b7824 */ /* 0x000fe200020e06a3 */
[----:B------:R-:W-:Y:S02]  /*1f10*/  LEA.HI.X R25, R12, UR17, R13, 0x2, P2 ;  /* 0x000000110c197c11 */ /* 0x000fe400090f140d */
[----:B------:R1:W-:Y:S01]  /*1f20*/  @P5 STG.E desc[UR14][R20.64], R161 ;  /* 0x000000a114005986 */ /* 0x0003e2000c10190e */
[----:B------:R-:W-:Y:S06]  /*1f30*/  @!P0 BRA `(.L_x_26) ;  /* 0x0000000000048947 */ /* 0x000fec0003800000 */
[----:B------:R2:W5:Y:S02]  /*1f40*/  LDG.E.LTC128B R157, desc[UR14][R24.64+0x20] ;  /* 0x0000200e189d7981 */ /* 0x000564000c1e1920 */
.L_x_26:
[----:B------:R-:W-:Y:S05]  /*1f50*/  BSYNC B1 ;  /* 0x0000000000017941 */ /* 0x000fea0003800000 */
.L_x_25:
[----:B------:R-:W-:-:S04]  /*1f60*/  IMAD.WIDE.U32 R12, R6, UR8, R154 ;  /* 0x00000008060c7c25 */ /* 0x000fc8000f8e009a */
[----:B--2--5:R-:W-:Y:S01]  /*1f70*/  FMUL R25, R157, R8 ;  /* 0x000000089d197220 */ /* 0x024fe20000400000 */
[----:B------:R-:W-:Y:S01]  /*1f80*/  ISETP.GT.AND P1, PT, R9, 0x8, P1 ;  /* 0x000000080900780c */ /* 0x000fe20000f24270 */
[----:B------:R-:W-:Y:S01]  /*1f90*/  USHF.L.U64.HI UR10, UR12, 0x5, UR13 ;  /* 0x000000050c0a7899 */ /* 0x000fe2000801020d */
[----:B------:R-:W-:Y:S01]  /*1fa0*/  IMAD.IADD R13, R159, 0x1, R13 ;  /* 0x000000019f0d7824 */ /* 0x000fe200078e020d */
[----:B------:R-:W-:Y:S01]  /*1fb0*/  LEA R24, P5, R12, UR16, 0x2 ;  /* 0x000000100c187c11 */ /* 0x000fe2000f8a10ff */
[----:B------:R-:W-:Y:S01]  /*1fc0*/  FFMA R153, R26, R7, R25 ;  /* 0x000000071a997223 */ /* 0x000fe20000000019 */
[----:B------:R-:W-:Y:S01]  /*1fd0*/  ISETP.GT.AND P2, PT, R11, 0x8, PT ;  /* 0x000000080b00780c */ /* 0x000fe20003f44270 */
[----:B------:R-:W-:Y:S01]  /*1fe0*/  USHF.L.U32 UR9, UR12, 0x5, URZ ;  /* 0x000000050c097899 */ /* 0x000fe2000800063f */
[----:B------:R-:W-:Y:S01]  /*1ff0*/  LEA.HI.X R25, R12, UR17, R13, 0x2, P5 ;  /* 0x000000110c197c11 */ /* 0x000fe2000a8f140d */
[----:B------:R-:W-:Y:S01]  /*2000*/  @P0 IMAD.MOV.U32 R12, RZ, RZ, R16 ;  /* 0x000000ffff0c0224 */ /* 0x000fe200078e0010 */
[----:B------:R-:W-:Y:S01]  /*2010*/  BSSY B1, `(.L_x_27) ;  /* 0x0000006000017945 */ /* 0x000fe20003800000 */
[----:B------:R-:W-:Y:S01]  /*2020*/  @P0 IMAD.MOV.U32 R13, RZ, RZ, R17 ;  /* 0x000000ffff0d0224 */ /* 0x000fe200078e0011 */
[----:B------:R-:W-:-:S04]  /*2030*/  ISETP.GT.AND P4, PT, R9, RZ, P2 ;  /* 0x000000ff0900720c */ /* 0x000fc80001784270 */
[----:B------:R2:W-:Y:S01]  /*2040*/  @P0 STG.E desc[UR14][R12.64+0x20], R153 ;  /* 0x000020990c000986 */ /* 0x0005e2000c10190e */
[----:B------:R-:W-:Y:S08]  /*2050*/  @!P1 BRA `(.L_x_28) ;  /* 0x0000000000049947 */ /* 0x000ff00003800000 */
[----:B------:R3:W5:Y:S02]  /*2060*/  LDG.E.LTC128B R157, desc[UR14][R24.64+0x20] ;  /* 0x0000200e189d7981 */ /* 0x000764000c1e1920 */
.L_x_28:
[----:B------:R-:W-:Y:S05]  /*2070*/  BSYNC B1 ;  /* 0x0000000000017941 */ /* 0x000fea0003800000 */
.L_x_27:
[----:B-----5:R-:W-:Y:S01]  /*2080*/  FMUL R6, R157, R8 ;  /* 0x000000089d067220 */ /* 0x020fe20000400000 */
[----:B---3--:R-:W-:-:S03]  /*2090*/  IADD3 R24, P0, R18, UR9, RZ ;  /* 0x0000000912187c10 */ /* 0x008fc6000ff1e0ff */
[----:B------:R-:W-:Y:S01]  /*20a0*/  FFMA R27, R27, R7, R6 ;  /* 0x000000071b1b7223 */ /* 0x000fe20000000006 */
[----:B------:R-:W-:-:S04]  /*20b0*/  IADD3.X R25, R19, UR10, RZ, P0, !PT ;  /* 0x0000000a13197c10 */ /* 0x000fc800087fe4ff */
[----:B------:R3:W-:Y:S04]  /*20c0*/  @P1 STG.E desc[UR14][R20.64+0x20], R27 ;  /* 0x0000201b14001986 */ /* 0x0007e8000c10190e */
[----:B------:R-:W4:Y:S01]  /*20d0*/  @P4 LDG.E.LTC128B R157, desc[UR14][R24.64] ;  /* 0x0000000e189d4981 */ /* 0x000f22000c1e1920 */
[C---:B------:R-:W-:Y:S01]  /*20e0*/  IMAD.SHL.U32 R6, R14.reuse, 0x20, RZ ;  /* 0x000000200e067824 */ /* 0x040fe200078e00ff */
[----:B--2---:R-:W-:Y:S01]  /*20f0*/  SHF.L.U64.HI R12, R14, 0x5, R15 ;  /* 0x000000050e0c7819 */ /* 0x004fe2000001020f */
[----:B------:R-:W-:Y:S01]  /*2100*/  BSSY B1, `(.L_x_29) ;  /* 0x000000c000017945 */ /* 0x000fe20003800000 */
[----:B------:R-:W-:Y:S02]  /*2110*/  ISETP.GT.AND P0, PT, R11, 0x9, PT ;  /* 0x000000090b00780c */ /* 0x000fe40003f04270 */
[----:B------:R-:W-:-:S02]  /*2120*/  IADD3 R152, P5, R6, R16, RZ ;  /* 0x0000001006987210 */ /* 0x000fc40007fbe0ff */
[----:B------:R-:W-:-:S03]  /*2130*/  ISETP.GT.AND P1, PT, R9, RZ, P0 ;  /* 0x000000ff0900720c */ /* 0x000fc60000724270 */
[----:B------:R-:W-:Y:S01]  /*2140*/  IMAD.X R153, R12, 0x1, R17, P5 ;  /* 0x000000010c997824 */ /* 0x000fe200028e0611 */
[----:B------:R-:W-:-:S04]  /*2150*/  IADD3 R154, P5, R22, UR9, RZ ;  /* 0x00000009169a7c10 */ /* 0x000fc8000ffbe0ff */
[----:B------:R-:W-:Y:S01]  /*2160*/  IADD3.X R155, R23, UR10, RZ, P5, !PT ;  /* 0x0000000a179b7c10 */ /* 0x000fe2000affe4ff */
[----:B----4-:R-:W-:-:S04]  /*2170*/  FMUL R13, R157, R8 ;  /* 0x000000089d0d7220 */ /* 0x010fc80000400000 */
[----:B------:R-:W-:-:S05]  /*2180*/  FFMA R13, R28, R7, R13 ;  /* 0x000000071c0d7223 */ /* 0x000fca000000000d */
[----:B------:R3:W-:Y:S01]  /*2190*/  @P4 STG.E desc[UR14][R152.64], R13 ;  /* 0x0000000d98004986 */ /* 0x0007e2000c10190e */
[----:B------:R-:W-:Y:S05]  /*21a0*/  @!P1 BRA `(.L_x_30) ;  /* 0x0000000000049947 */ /* 0x000fea0003800000 */
[----:B------:R2:W5:Y:S02]  /*21b0*/  LDG.E.LTC128B R157, desc[UR14][R154.64] ;  /* 0x0000000e9a9d7981 */ /* 0x000564000c1e1920 */
.L_x_30:
[----:B------:R-:W-:Y:S05]  /*21c0*/  BSYNC B1 ;  /* 0x0000000000017941 */ /* 0x000fea0003800000 */
.L_x_29:
[----:B------:R-:W-:Y:S01]  /*21d0*/  UIADD3 UR7, UP0, UR9, 0x20, URZ ;  /* 0x0000002009077890 */ /* 0x000fe2000ff1e03f */
[----:B------:R-:W-:Y:S01]  /*21e0*/  ISETP.GT.AND P2, PT, R9, 0x8, P2 ;  /* 0x000000080900780c */ /* 0x000fe20001744270 */
[----:B-----5:R-:W-:Y:S01]  /*21f0*/  FMUL R14, R157, R8 ;  /* 0x000000089d0e7220 */ /* 0x020fe20000400000 */
[----:B------:R-:W-:Y:S01]  /*2200*/  IADD3 R26, P4, R6, R20, RZ ;  /* 0x00000014061a7210 */ /* 0x000fe20007f9e0ff */
[----:B------:R-:W-:Y:S02]  /*2210*/  UIADD3.X UR8, URZ, UR10, URZ, UP0, !UPT ;  /* 0x0000000a3f087290 */ /* 0x000fe400087fe43f */
[----:B------:R-:W-:Y:S01]  /*2220*/  IADD3 R18, P5, R18, UR7, RZ ;  /* 0x0000000712127c10 */ /* 0x000fe2000ffbe0ff */
[----:B------:R-:W-:Y:S01]  /*2230*/  FFMA R29, R29, R7, R14 ;  /* 0x000000071d1d7223 */ /* 0x000fe2000000000e */
[----:B---3--:R-:W-:Y:S02]  /*2240*/  IMAD.X R27, R12, 0x1, R21, P4 ;  /* 0x000000010c1b7824 */ /* 0x008fe400020e0615 */
[----:B------:R-:W-:-:S03]  /*2250*/  IADD3.X R19, R19, UR8, RZ, P5, !PT ;  /* 0x0000000813137c10 */ /* 0x000fc6000affe4ff */
[----:B------:R3:W-:Y:S04]  /*2260*/  @P1 STG.E desc[UR14][R26.64], R29 ;  /* 0x0000001d1a001986 */ /* 0x0007e8000c10190e */
[----:B------:R-:W4:Y:S01]  /*2270*/  @P2 LDG.E.LTC128B R157, desc[UR14][R18.64] ;  /* 0x0000000e129d2981 */ /* 0x000f22000c1e1920 */
[----:B------:R-:W-:Y:S01]  /*2280*/  IADD3 R14, P1, R6, 0x20, RZ ;  /* 0x00000020060e7810 */ /* 0x000fe20007f3e0ff */
[----:B------:R-:W-:Y:S01]  /*2290*/  BSSY B1, `(.L_x_31) ;  /* 0x000000c000017945 */ /* 0x000fe20003800000 */
[----:B------:R-:W-:Y:S02]  /*22a0*/  ISETP.GT.AND P4, PT, R9, 0x8, P0 ;  /* 0x000000080900780c */ /* 0x000fe40000784270 */
[----:B------:R-:W-:Y:S01]  /*22b0*/  IADD3 R16, P5, R14, R16, RZ ;  /* 0x000000100e107210 */ /* 0x000fe20007fbe0ff */
[----:B------:R-:W-:Y:S01]  /*22c0*/  IMAD.X R13, RZ, RZ, R12, P1 ;  /* 0x000000ffff0d7224 */ /* 0x000fe200008e060c */
[----:B0-----:R-:W-:-:S03]  /*22d0*/  IADD3 R22, P0, R22, UR7, RZ ;  /* 0x0000000716167c10 */ /* 0x001fc6000ff1e0ff */
[----:B------:R-:W-:Y:S01]  /*22e0*/  IMAD.X R17, R13, 0x1, R17, P5 ;  /* 0x000000010d117824 */ /* 0x000fe200028e0611 */
[----:B------:R-:W-:Y:S01]  /*22f0*/  IADD3.X R23, R23, UR8, RZ, P0, !PT ;  /* 0x0000000817177c10 */ /* 0x000fe200087fe4ff */
[----:B----4-:R-:W-:-:S04]  /*2300*/  FMUL R15, R157, R8 ;  /* 0x000000089d0f7220 */ /* 0x010fc80000400000 */
[----:B------:R-:W-:-:S05]  /*2310*/  FFMA R15, R30, R7, R15 ;  /* 0x000000071e0f7223 */ /* 0x000fca000000000f */
[----:B------:R3:W-:Y:S01]  /*2320*/  @P2 STG.E desc[UR14][R16.64], R15 ;  /* 0x0000000f10002986 */ /* 0x0007e2000c10190e */
[----:B------:R-:W-:Y:S05]  /*2330*/  @!P4 BRA `(.L_x_32) ;  /* 0x000000000004c947 */ /* 0x000fea0003800000 */
[----:B------:R0:W5:Y:S02]  /*2340*/  LDG.E.LTC128B R157, desc[UR14][R22.64] ;  /* 0x0000000e169d7981 */ /* 0x000164000c1e1920 */
.L_x_32:
[----:B------:R-:W-:Y:S05]  /*2350*/  BSYNC B1 ;  /* 0x0000000000017941 */ /* 0x000fea0003800000 */
.L_x_31:
[----:B------:R-:W-:Y:S01]  /*2360*/  IADD3 R18, P2, R14, R20, RZ ;  /* 0x000000140e127210 */ /* 0x000fe20007f5e0ff */
[----:B---3-5:R-:W-:Y:S01]  /*2370*/  FMUL R16, R157, R8 ;  /* 0x000000089d107220 */ /* 0x028fe20000400000 */
[C---:B------:R-:W-:Y:S01]  /*2380*/  ISETP.GT.AND P1, PT, R11.reuse, 0x10, PT ;  /* 0x000000100b00780c */ /* 0x040fe20003f24270 */
[----:B------:R-:W-:Y:S01]  /*2390*/  BSSY B1, `(.L_x_33) ;  /* 0x000000b000017945 */ /* 0x000fe20003800000 */
[----:B------:R-:W-:Y:S01]  /*23a0*/  ISETP.GT.AND P0, PT, R11, 0x11, PT ;  /* 0x000000110b00780c */ /* 0x000fe20003f04270 */
[----:B------:R-:W-:Y:S01]  /*23b0*/  FFMA R31, R31, R7, R16 ;  /* 0x000000071f1f7223 */ /* 0x000fe20000000010 */
[----:B------:R-:W-:Y:S01]  /*23c0*/  IMAD.X R19, R13, 0x1, R21, P2 ;  /* 0x000000010d137824 */ /* 0x000fe200010e0615 */
[----:B------:R-:W-:Y:S02]  /*23d0*/  ISETP.GT.AND P5, PT, R9, RZ, P1 ;  /* 0x000000ff0900720c */ /* 0x000fe40000fa4270 */
[----:B0-----:R-:W-:Y:S02]  /*23e0*/  IADD3 R22, P2, R24, UR9, RZ ;  /* 0x0000000918167c10 */ /* 0x001fe4000ff5e0ff */
[----:B------:R0:W-:Y:S01]  /*23f0*/  @P4 STG.E desc[UR14][R18.64], R31 ;  /* 0x0000001f12004986 */ /* 0x0001e2000c10190e */
[----:B------:R-:W-:-:S02]  /*2400*/  IADD3 R16, P6, R152, R6, RZ ;  /* 0x0000000698107210 */ /* 0x000fc40007fde0ff */
[----:B------:R-:W-:-:S06]  /*2410*/  IADD3.X R23, R25, UR10, RZ, P2, !PT ;  /* 0x0000000a19177c10 */ /* 0x000fcc00097fe4ff */
[----:B------:R-:W-:Y:S05]  /*2420*/  @!P5 BRA `(.L_x_34) ;  /* 0x000000000004d947 */ /* 0x000fea0003800000 */
[----:B------:R3:W5:Y:S02]  /*2430*/  LDG.E.LTC128B R157, desc[UR14][R22.64] ;  /* 0x0000000e169d7981 */ /* 0x000764000c1e1920 */
.L_x_34:
[----:B------:R-:W-:Y:S05]  /*2440*/  BSYNC B1 ;  /* 0x0000000000017941 */ /* 0x000fea0003800000 */
.L_x_33:
[----:B-----5:R-:W-:Y:S01]  /*2450*/  FMUL R15, R157, R8 ;  /* 0x000000089d0f7220 */ /* 0x020fe20000400000 */
[----:B------:R-:W-:Y:S01]  /*2460*/  IMAD.X R17, R153, 0x1, R12, P6 ;  /* 0x0000000199117824 */ /* 0x000fe200030e060c */
[----:B------:R-:W-:Y:S01]  /*2470*/  ISETP.GT.AND P2, PT, R9, RZ, P0 ;  /* 0x000000ff0900720c */ /* 0x000fe20000744270 */
[----:B------:R-:W-:Y:S01]  /*2480*/  BSSY B1, `(.L_x_35) ;  /* 0x0000008000017945 */ /* 0x000fe20003800000 */
[----:B------:R-:W-:Y:S01]  /*2490*/  FFMA R15, R32, R7, R15 ;  /* 0x00000007200f7223 */ /* 0x000fe2000000000f */
[----:B------:R-:W-:Y:S02]  /*24a0*/  IADD3 R28, P6, R154, UR9, RZ ;  /* 0x000000099a1c7c10 */ /* 0x000fe4000ffde0ff */
[----:B0-----:R-:W-:Y:S02]  /*24b0*/  IADD3 R18, P4, R26, R6, RZ ;  /* 0x000000061a127210 */ /* 0x001fe40007f9e0ff */
[----:B------:R0:W-:Y:S01]  /*24c0*/  @P5 STG.E desc[UR14][R16.64], R15 ;  /* 0x0000000f10005986 */ /* 0x0001e2000c10190e */
[----:B------:R-:W-:-:S05]  /*24d0*/  IADD3.X R29, R155, UR10, RZ, P6, !PT ;  /* 0x0000000a9b1d7c10 */ /* 0x000fca000b7fe4ff */
[----:B------:R-:W-:Y:S05]  /*24e0*/  @!P2 BRA `(.L_x_36) ;  /* 0x000000000004a947 */ /* 0x000fea0003800000 */
[----:B------:R4:W5:Y:S02]  /*24f0*/  LDG.E.LTC128B R157, desc[UR14][R28.64] ;  /* 0x0000000e1c9d7981 */ /* 0x000964000c1e1920 */
.L_x_36:
[----:B------:R-:W-:Y:S05]  /*2500*/  BSYNC B1 ;  /* 0x0000000000017941 */ /* 0x000fea0003800000 */
.L_x_35:
[----:B-1---5:R-:W-:Y:S01]  /*2510*/  FMUL R20, R157, R8 ;  /* 0x000000089d147220 */ /* 0x022fe20000400000 */
[----:B------:R-:W-:Y:S01]  /*2520*/  IMAD.X R19, R27, 0x1, R12, P4 ;  /* 0x000000011b137824 */ /* 0x000fe200020e060c */
[----:B------:R-:W-:Y:S01]  /*2530*/  ISETP.GT.AND P1, PT, R9, 0x8, P1 ;  /* 0x000000080900780c */ /* 0x000fe20000f24270 */
[----:B------:R-:W-:Y:S01]  /*2540*/  BSSY B1, `(.L_x_37) ;  /* 0x0000008000017945 */ /* 0x000fe20003800000 */
[----:B------:R-:W-:Y:S01]  /*2550*/  FFMA R33, R33, R7, R20 ;  /* 0x0000000721217223 */ /* 0x000fe20000000014 */
[----:B------:R-:W-:Y:S02]  /*2560*/  IADD3 R20, P4, R24, UR7, RZ ;  /* 0x0000000718147c10 */ /* 0x000fe4000ff9e0ff */
[----:B------:R-:W-:Y:S02]  /*2570*/  IADD3 R30, P5, R14, R152, RZ ;  /* 0x000000980e1e7210 */ /* 0x000fe40007fbe0ff */
[----:B------:R1:W-:Y:S01]  /*2580*/  @P2 STG.E desc[UR14][R18.64], R33 ;  /* 0x0000002112002986 */ /* 0x0003e2000c10190e */
[----:B------:R-:W-:-:S05]  /*2590*/  IADD3.X R21, R25, UR8, RZ, P4, !PT ;  /* 0x0000000819157c10 */ /* 0x000fca000a7fe4ff */
[----:B------:R-:W-:Y:S05]  /*25a0*/  @!P1 BRA `(.L_x_38) ;  /* 0x0000000000049947 */ /* 0x000fea0003800000 */
[----:B------:R0:W5:Y:S02]  /*25b0*/  LDG.E.LTC128B R157, desc[UR14][R20.64] ;  /* 0x0000000e149d7981 */ /* 0x000164000c1e1920 */
.L_x_38:
[----:B------:R-:W-:Y:S05]  /*25c0*/  BSYNC B1 ;  /* 0x0000000000017941 */ /* 0x000fea0003800000 */
.L_x_37:
[----:B0----5:R-:W-:Y:S01]  /*25d0*/  FMUL R15, R157, R8 ;  /* 0x000000089d0f7220 */ /* 0x021fe20000400000 */
[----:B------:R-:W-:Y:S01]  /*25e0*/  IMAD.X R31, R13, 0x1, R153, P5 ;  /* 0x000000010d1f7824 */ /* 0x000fe200028e0699 */
[----:B------:R-:W-:Y:S01]  /*25f0*/  ISETP.GT.AND P2, PT, R9, 0x8, P0 ;  /* 0x000000080900780c */ /* 0x000fe20000744270 */
[----:B------:R-:W-:Y:S01]  /*2600*/  BSSY B1, `(.L_x_39) ;  /* 0x0000007000017945 */ /* 0x000fe20003800000 */
[----:B------:R-:W-:Y:S01]  /*2610*/  FFMA R15, R34, R7, R15 ;  /* 0x00000007220f7223 */ /* 0x000fe2000000000f */
[----:B------:R-:W-:-:S04]  /*2620*/  IADD3 R20, P0, R154, UR7, RZ ;  /* 0x000000079a147c10 */ /* 0x000fc8000ff1e0ff */
[----:B------:R0:W-:Y:S01]  /*2630*/  @P1 STG.E desc[UR14][R30.64], R15 ;  /* 0x0000000f1e001986 */ /* 0x0001e2000c10190e */
[----:B------:R-:W-:-:S05]  /*2640*/  IADD3.X R21, R155, UR8, RZ, P0, !PT ;  /* 0x000000089b157c10 */ /* 0x000fca00087fe4ff */
[----:B------:R-:W-:Y:S05]  /*2650*/  @!P2 BRA `(.L_x_40) ;  /* 0x000000000004a947 */ /* 0x000fea0003800000 */
[----:B------:R0:W5:Y:S02]  /*2660*/  LDG.E.LTC128B R157, desc[UR14][R20.64] ;  /* 0x0000000e149d7981 */ /* 0x000164000c1e1920 */
.L_x_40:
[----:B------:R-:W-:Y:S05]  /*2670*/  BSYNC B1 ;  /* 0x0000000000017941 */ /* 0x000fea0003800000 */
.L_x_39:
[----:B0-----:R-:W-:Y:S01]  /*2680*/  IADD3 R20, P5, R14, R26, RZ ;  /* 0x0000001a0e147210 */ /* 0x001fe20007fbe0ff */
[----:B-----5:R-:W-:Y:S01]  /*2690*/  FMUL R24, R157, R8 ;  /* 0x000000089d187220 */ /* 0x020fe20000400000 */
[C---:B------:R-:W-:Y:S01]  /*26a0*/  ISETP.GT.AND P1, PT, R11.reuse, 0x18, PT ;  /* 0x000000180b00780c */ /* 0x040fe20003f24270 */
[----:B------:R-:W-:Y:S01]  /*26b0*/  BSSY B1, `(.L_x_41) ;  /* 0x000000b000017945 */ /* 0x000fe20003800000 */
[----:B------:R-:W-:Y:S01]  /*26c0*/  ISETP.GT.AND P0, PT, R11, 0x19, PT ;  /* 0x000000190b00780c */ /* 0x000fe20003f04270 */
[----:B------:R-:W-:Y:S01]  /*26d0*/  FFMA R35, R35, R7, R24 ;  /* 0x0000000723237223 */ /* 0x000fe20000000018 */
[----:B------:R-:W-:Y:S01]  /*26e0*/  IMAD.X R21, R13, 0x1, R27, P5 ;  /* 0x000000010d157824 */ /* 0x000fe200028e061b */
[----:B------:R-:W-:Y:S02]  /*26f0*/  ISETP.GT.AND P4, PT, R9, RZ, P1 ;  /* 0x000000ff0900720c */ /* 0x000fe40000f84270 */
[----:B------:R-:W-:Y:S02]  /*2700*/  IADD3 R24, P6, R22, UR9, RZ ;  /* 0x0000000916187c10 */ /* 0x000fe4000ffde0ff */
[----:B------:R0:W-:Y:S01]  /*2710*/  @P2 STG.E desc[UR14][R20.64], R35 ;  /* 0x0000002314002986 */ /* 0x0001e2000c10190e */
[----:B------:R-:W-:-:S02]  /*2720*/  IADD3 R26, P5, R16, R6, RZ ;  /* 0x00000006101a7210 */ /* 0x000fc40007fbe0ff */
[----:B------:R-:W-:-:S06]  /*2730*/  IADD3.X R25, R23, UR10, RZ, P6, !PT ;  /* 0x0000000a17197c10 */ /* 0x000fcc000b7fe4ff */
[----:B------:R-:W-:Y:S05]  /*2740*/  @!P4 BRA `(.L_x_42) ;  /* 0x000000000004c947 */ /* 0x000fea0003800000 */
[----:B------:R0:W5:Y:S02]  /*2750*/  LDG.E.LTC128B R157, desc[UR14][R24.64] ;  /* 0x0000000e189d7981 */ /* 0x000164000c1e1920 */
.L_x_42:
[----:B------:R-:W-:Y:S05]  /*2760*/  BSYNC B1 ;  /* 0x0000000000017941 */ /* 0x000fea0003800000 */
.L_x_41:
        /* <DEDUP_REMOVED lines=11> */
.L_x_44:
[----:B------:R-:W-:Y:S05]  /*2820*/  BSYNC B1 ;  /* 0x0000000000017941 */ /* 0x000fea0003800000 */
.L_x_43:
[----:B-----5:R-:W-:Y:S01]  /*2830*/  FMUL R32, R157, R8 ;  /* 0x000000089d207220 */ /* 0x020fe20000400000 */
[----:B------:R-:W-:Y:S01]  /*2840*/  IMAD.X R21, R19, 0x1, R12, P5 ;  /* 0x0000000113157824 */ /* 0x000fe200028e060c */
[----:B------:R-:W-:Y:S01]  /*2850*/  ISETP.GT.AND P1, PT, R9, 0x8, P1 ;  /* 0x000000080900780c */ /* 0x000fe20000f24270 */
[----:B------:R-:W-:Y:S01]  /*2860*/  BSSY B1, `(.L_x_45) ;  /* 0x0000008000017945 */ /* 0x000fe20003800000 */
[----:B------:R-:W-:Y:S01]  /*2870*/  FFMA R37, R37, R7, R32 ;  /* 0x0000000725257223 */ /* 0x000fe20000000020 */
[----:B---3--:R-:W-:Y:S02]  /*2880*/  IADD3 R22, P4, R22, UR7, RZ ;  /* 0x0000000716167c10 */ /* 0x008fe4000ff9e0ff */
[----:B------:R-:W-:Y:S02]  /*2890*/  IADD3 R32, P5, R16, R14, RZ ;  /* 0x0000000e10207210 */ /* 0x000fe40007fbe0ff */
[----:B------:R3:W-:Y:S01]  /*28a0*/  @P2 STG.E desc[UR14][R20.64], R37 ;  /* 0x0000002514002986 */ /* 0x0007e2000c10190e */
[----:B------:R-:W-:-:S05]  /*28b0*/  IADD3.X R23, R23, UR8, RZ, P4, !PT ;  /* 0x0000000817177c10 */ /* 0x000fca000a7fe4ff */
[----:B------:R-:W-:Y:S05]  /*28c0*/  @!P1 BRA `(.L_x_46) ;  /* 0x0000000000049947 */ /* 0x000fea0003800000 */
[----:B------:R0:W5:Y:S02]  /*28d0*/  LDG.E.LTC128B R157, desc[UR14][R22.64] ;  /* 0x0000000e169d7981 */ /* 0x000164000c1e1920 */
.L_x_46:
[----:B------:R-:W-:Y:S05]  /*28e0*/  BSYNC B1 ;  /* 0x0000000000017941 */ /* 0x000fea0003800000 */
.L_x_45:
[----:B0----5:R-:W-:Y:S01]  /*28f0*/  FMUL R15, R157, R8 ;  /* 0x000000089d0f7220 */ /* 0x021fe20000400000 */
[----:B-1----:R-:W-:Y:S01]  /*2900*/  IMAD.X R33, R17, 0x1, R13, P5 ;  /* 0x0000000111217824 */ /* 0x002fe200028e060d */
        /* <DEDUP_REMOVED lines=8> */
.L_x_48:
[----:B------:R-:W-:Y:S05]  /*2990*/  BSYNC B1 ;  /* 0x0000000000017941 */ /* 0x000fea0003800000 */
.L_x_47:
[----:B-1----:R-:W-:Y:S01]  /*29a0*/  IADD3 R16, P5, R18, R14, RZ ;  /* 0x0000000e12107210 */ /* 0x002fe20007fbe0ff */
[----:B-----5:R-:W-:Y:S01]  /*29b0*/  FMUL R22, R157, R8 ;  /* 0x000000089d167220 */ /* 0x020fe20000400000 */
[----:B------:R-:W-:Y:S01]  /*29c0*/  ISETP.GT.AND P1, PT, R11, 0x20, PT ;  /* 0x000000200b00780c */ /* 0x000fe20003f24270 */
[----:B------:R-:W-:Y:S01]  /*29d0*/  BSSY B1, `(.L_x_49) ;  /* 0x000000b000017945 */ /* 0x000fe20003800000 */
[----:B------:R-:W-:Y:S01]  /*29e0*/  IADD3 R18, P6, R24, UR9, RZ ;  /* 0x0000000918127c10 */ /* 0x000fe2000ffde0ff */
[----:B------:R-:W-:Y:S01]  /*29f0*/  FFMA R39, R39, R7, R22 ;  /* 0x0000000727277223 */ /* 0x000fe20000000016 */
[----:B------:R-:W-:Y:S01]  /*2a00*/  IMAD.X R17, R19, 0x1, R13, P5 ;  /* 0x0000000113117824 */ /* 0x000fe200028e060d */
[----:B------:R-:W-:Y:S02]  /*2a10*/  ISETP.GT.AND P4, PT, R9, RZ, P1 ;  /* 0x000000ff0900720c */ /* 0x000fe40000f84270 */
[----:B------:R-:W-:Y:S02]  /*2a20*/  ISETP.GT.AND P0, PT, R11, 0x21, PT ;  /* 0x000000210b00780c */ /* 0x000fe40003f04270 */
[----:B------:R1:W-:Y:S01]  /*2a30*/  @P2 STG.E desc[UR14][R16.64], R39 ;  /* 0x0000002710002986 */ /* 0x0003e2000c10190e */
[----:B------:R-:W-:-:S02]  /*2a40*/  IADD3 R22, P5, R26, R6, RZ ;  /* 0x000000061a167210 */ /* 0x000fc40007fbe0ff */
[----:B------:R-:W-:-:S06]  /*2a50*/  IADD3.X R19, R25, UR10, RZ, P6, !PT ;  /* 0x0000000a19137c10 */ /* 0x000fcc000b7fe4ff */
[----:B------:R-:W-:Y:S05]  /*2a60*/  @!P4 BRA `(.L_x_50) ;  /* 0x000000000004c947 */ /* 0x000fea0003800000 */
[----:B------:R0:W5:Y:S02]  /*2a70*/  LDG.E.LTC128B R157, desc[UR14][R18.64] ;  /* 0x0000000e129d7981 */ /* 0x000164000c1e1920 */
.L_x_50:
[----:B------:R-:W-:Y:S05]  /*2a80*/  BSYNC B1 ;  /* 0x0000000000017941 */ /* 0x000fea0003800000 */
.L_x_49:
[----:B0----5:R-:W-:Y:S01]  /*2a90*/  FMUL R15, R157, R8 ;  /* 0x000000089d0f7220 */ /* 0x021fe20000400000 */
[----:B------:R-:W-:Y:S01]  /*2aa0*/  IMAD.X R23, R27, 0x1, R12, P5 ;  /* 0x000000011b177824 */ /* 0x000fe200028e060c */
[----:B------:R-:W-:Y:S01]  /*2ab0*/  ISETP.GT.AND P2, PT, R9, RZ, P0 ;  /* 0x000000ff0900720c */ /* 0x000fe20000744270 */
[----:B------:R-:W-:Y:S01]  /*2ac0*/  BSSY B1, `(.L_x_51) ;  /* 0x0000008000017945 */ /* 0x000fe20003800000 */
[----:B------:R-:W-:Y:S01]  /*2ad0*/  FFMA R15, R40, R7, R15 ;  /* 0x00000007280f7223 */ /* 0x000fe2000000000f */
[----:B-1----:R-:W-:Y:S02]  /*2ae0*/  IADD3 R16, P6, R30, UR9, RZ ;  /* 0x000000091e107c10 */ /* 0x002fe4000ffde0ff */
[----:B----4-:R-:W-:Y:S02]  /*2af0*/  IADD3 R28, P5, R20, R6, RZ ;  /* 0x00000006141c7210 */ /* 0x010fe40007fbe0ff */
[----:B------:R0:W-:Y:S01]  /*2b00*/  @P4 STG.E desc[UR14][R22.64], R15 ;  /* 0x0000000f16004986 */ /* 0x0001e2000c10190e */
[----:B------:R-:W-:-:S05]  /*2b10*/  IADD3.X R17, R31, UR10, RZ, P6, !PT ;  /* 0x0000000a1f117c10 */ /* 0x000fca000b7fe4ff */
[----:B------:R-:W-:Y:S05]  /*2b20*/  @!P2 BRA `(.L_x_52) ;  /* 0x000000000004a947 */ /* 0x000fea0003800000 */
[----:B------:R1:W5:Y:S02]  /*2b30*/  LDG.E.LTC128B R157, desc[UR14][R16.64] ;  /* 0x0000000e109d7981 */ /* 0x000364000c1e1920 */
.L_x_52:
[----:B------:R-:W-:Y:S05]  /*2b40*/  BSYNC B1 ;  /* 0x0000000000017941 */ /* 0x000fea0003800000 */
.L_x_51:
[----:B-----5:R-:W-:Y:S01]  /*2b50*/  FMUL R32, R157, R8 ;  /* 0x000000089d207220 */ /* 0x020fe20000400000 */
        /* <DEDUP_REMOVED lines=10> */
.L_x_54:
[----:B------:R-:W-:Y:S05]  /*2c00*/  BSYNC B1 ;  /* 0x0000000000017941 */ /* 0x000fea0003800000 */
.L_x_53:
        /* <DEDUP_REMOVED lines=10> */
.L_x_56:
[----:B------:R-:W-:Y:S05]  /*2cb0*/  BSYNC B1 ;  /* 0x0000000000017941 */ /* 0x000fea0003800000 */
.L_x_55:
[----:B---3--:R-:W-:Y:S01]  /*2cc0*/  IADD3 R20, P5, R20, R14, RZ ;  /* 0x0000000e14147210 */ /* 0x008fe20007fbe0ff */
[----:B0----5:R-:W-:Y:S01]  /*2cd0*/  FMUL R24, R157, R8 ;  /* 0x000000089d187220 */ /* 0x021fe20000400000 */
        /* <DEDUP_REMOVED lines=12> */
.L_x_58:
[----:B------:R-:W-:Y:S05]  /*2da0*/  BSYNC B1 ;  /* 0x0000000000017941 */ /* 0x000fea0003800000 */
.L_x_57:
[----:B-----5:R-:W-:Y:S01]  /*2db0*/  FMUL R15, R157, R8 ;  /* 0x000000089d0f7220 */ /* 0x020fe20000400000 */
[----:B------:R-:W-:Y:S01]  /*2dc0*/  IMAD.X R27, R23, 0x1, R12, P5 ;  /* 0x00000001171b7824 */ /* 0x000fe200028e060c */
[----:B------:R-:W-:Y:S01]  /*2dd0*/  ISETP.GT.AND P2, PT, R9, RZ, P0 ;  /* 0x000000ff0900720c */ /* 0x000fe20000744270 */
[----:B------:R-:W-:Y:S01]  /*2de0*/  BSSY B1, `(.L_x_59) ;  /* 0x0000008000017945 */ /* 0x000fe20003800000 */
[----:B------:R-:W-:Y:S01]  /*2df0*/  FFMA R15, R44, R7, R15 ;  /* 0x000000072c0f7223 */ /* 0x000fe2000000000f */
[----:B0-----:R-:W-:Y:S02]  /*2e00*/  IADD3 R20, P6, R16, UR9, RZ ;  /* 0x0000000910147c10 */ /* 0x001fe4000ffde0ff */
[----:B------:R-:W-:Y:S02]  /*2e10*/  IADD3 R30, P5, R28, R6, RZ ;  /* 0x000000061c1e7210 */ /* 0x000fe40007fbe0ff */
[----:B------:R0:W-:Y:S01]  /*2e20*/  @P4 STG.E desc[UR14][R26.64], R15 ;  /* 0x0000000f1a004986 */ /* 0x0001e2000c10190e */
[----:B------:R-:W-:-:S05]  /*2e30*/  IADD3.X R21, R17, UR10, RZ, P6, !PT ;  /* 0x0000000a11157c10 */ /* 0x000fca000b7fe4ff */
[----:B------:R-:W-:Y:S05]  /*2e40*/  @!P2 BRA `(.L_x_60) ;  /* 0x000000000004a947 */ /* 0x000fea0003800000 */
[----:B------:R0:W5:Y:S02]  /*2e50*/  LDG.E.LTC128B R157, desc[UR14][R20.64] ;  /* 0x0000000e149d7981 */ /* 0x000164000c1e1920 */
.L_x_60:
[----:B------:R-:W-:Y:S05]  /*2e60*/  BSYNC B1 ;  /* 0x0000000000017941 */ /* 0x000fea0003800000 */
.L_x_59:
        /* <DEDUP_REMOVED lines=11> */
.L_x_62:
[----:B------:R-:W-:Y:S05]  /*2f20*/  BSYNC B1 ;  /* 0x0000000000017941 */ /* 0x000fea0003800000 */
.L_x_61:
[----:B0----5:R-:W-:Y:S01]  /*2f30*/  FMUL R15, R157, R8 ;  /* 0x000000089d0f7220 */ /* 0x021fe20000400000 */
[----:B------:R-:W-:Y:S01]  /*2f40*/  IMAD.X R33, R23, 0x1, R13, P5 ;  /* 0x0000000117217824 */ /* 0x000fe200028e060d */
[----:B------:R-:W-:Y:S01]  /*2f50*/  ISETP.GT.AND P2, PT, R9, 0x8, P0 ;  /* 0x000000080900780c */ /* 0x000fe20000744270 */
[----:B------:R-:W-:Y:S01]  /*2f60*/  BSSY B1, `(.L_x_63) ;  /* 0x0000007000017945 */ /* 0x000fe20003800000 */
[----:B------:R-:W-:Y:S01]  /*2f70*/  FFMA R15, R46, R7, R15 ;  /* 0x000000072e0f7223 */ /* 0x000fe2000000000f */
[----:B-1----:R-:W-:-:S04]  /*2f80*/  IADD3 R16, P0, R16, UR7, RZ ;  /* 0x0000000710107c10 */ /* 0x002fc8000ff1e0ff */
[----:B------:R0:W-:Y:S01]  /*2f90*/  @P1 STG.E desc[UR14][R32.64], R15 ;  /* 0x0000000f20001986 */ /* 0x0001e2000c10190e */
[----:B------:R-:W-:-:S05]  /*2fa0*/  IADD3.X R17, R17, UR8, RZ, P0, !PT ;  /* 0x0000000811117c10 */ /* 0x000fca00087fe4ff */
[----:B------:R-:W-:Y:S05]  /*2fb0*/  @!P2 BRA `(.L_x_64) ;  /* 0x000000000004a947 */ /* 0x000fea0003800000 */
[----:B------:R1:W5:Y:S02]  /*2fc0*/  LDG.E.LTC128B R157, desc[UR14][R16.64] ;  /* 0x0000000e109d7981 */ /* 0x000364000c1e1920 */
.L_x_64:
[----:B------:R-:W-:Y:S05]  /*2fd0*/  BSYNC B1 ;  /* 0x0000000000017941 */ /* 0x000fea0003800000 */
.L_x_63:
[----:B-1----:R-:W-:Y:S01]  /*2fe0*/  IADD3 R16, P5, R28, R14, RZ ;  /* 0x0000000e1c107210 */ /* 0x002fe20007fbe0ff */
        /* <DEDUP_REMOVED lines=13> */
.L_x_66:
[----:B------:R-:W-:Y:S05]  /*30c0*/  BSYNC B1 ;  /* 0x0000000000017941 */ /* 0x000fea0003800000 */
.L_x_65:
        /* <DEDUP_REMOVED lines=11> */
.L_x_68:
[----:B------:R-:W-:Y:S05]  /*3180*/  BSYNC B1 ;  /* 0x0000000000017941 */ /* 0x000fea0003800000 */
.L_x_67:
        /* <DEDUP_REMOVED lines=11> */
.L_x_70:
[----:B------:R-:W-:Y:S05]  /*3240*/  BSYNC B1 ;  /* 0x0000000000017941 */ /* 0x000fea0003800000 */
.L_x_69:
        /* <DEDUP_REMOVED lines=10> */
.L_x_72:
[----:B------:R-:W-:Y:S05]  /*32f0*/  BSYNC B1 ;  /* 0x0000000000017941 */ /* 0x000fea0003800000 */
.L_x_71:
[----:B0-----:R-:W-:Y:S01]  /*3300*/  IADD3 R20, P5, R30, R14, RZ ;  /* 0x0000000e1e147210 */ /* 0x001fe20007fbe0ff */
[----:B----45:R-:W-:Y:S01]  /*3310*/  FMUL R24, R157, R8 ;  /* 0x000000089d187220 */ /* 0x030fe20000400000 */
        /* <DEDUP_REMOVED lines=12> */
.L_x_74:
[----:B------:R-:W-:Y:S05]  /*33e0*/  BSYNC B1 ;  /* 0x0000000000017941 */ /* 0x000fea0003800000 */
.L_x_73:
        /* <DEDUP_REMOVED lines=11> */
.L_x_76:
[----:B------:R-:W-:Y:S05]  /*34a0*/  BSYNC B1 ;  /* 0x0000000000017941 */ /* 0x000fea0003800000 */
.L_x_75:
        /* <DEDUP_REMOVED lines=11> */
.L_x_78:
[----:B------:R-:W-:Y:S05]  /*3560*/  BSYNC B1 ;  /* 0x0000000000017941 */ /* 0x000fea0003800000 */
.L_x_77:
        /* <DEDUP_REMOVED lines=10> */
.L_x_80:
[----:B------:R-:W-:Y:S05]  /*3610*/  BSYNC B1 ;  /* 0x0000000000017941 */ /* 0x000fea0003800000 */
.L_x_79:
        /* <DEDUP_REMOVED lines=14> */
.L_x_82:
[----:B------:R-:W-:Y:S05]  /*3700*/  BSYNC B1 ;  /* 0x0000000000017941 */ /* 0x000fea0003800000 */
.L_x_81:
[----:B0----5:R-:W-:Y:S01]  /*3710*/  FMUL R15, R157, R8 ;  /* 0x000000089d0f7220 */ /* 0x021fe20000400000 */
[----:B------:R-:W-:Y:S01]  /*3720*/  IMAD.X R23, R27, 0x1, R12, P5 ;  /* 0x000000011b177824 */ /* 0x000fe200028e060c */
[----:B------:R-:W-:Y:S01]  /*3730*/  ISETP.GT.AND P2, PT, R9, RZ, P0 ;  /* 0x000000ff0900720c */ /* 0x000fe20000744270 */
[----:B------:R-:W-:Y:S01]  /*3740*/  BSSY B1, `(.L_x_83) ;  /* 0x0000008000017945 */ /* 0x000fe20003800000 */
[----:B------:R-:W-:Y:S01]  /*3750*/  FFMA R15, R56, R7, R15 ;  /* 0x00000007380f7223 */ /* 0x000fe2000000000f */
[----:B-1----:R-:W-:Y:S02]  /*3760*/  IADD3 R16, P6, R20, UR9, RZ ;  /* 0x0000000914107c10 */ /* 0x002fe4000ffde0ff */
[----:B---3--:R-:W-:Y:S02]  /*3770*/  IADD3 R28, P5, R30, R6, RZ ;  /* 0x000000061e1c7210 */ /* 0x008fe40007fbe0ff */
[----:B------:R0:W-:Y:S01]  /*3780*/  @P4 STG.E desc[UR14][R22.64], R15 ;  /* 0x0000000f16004986 */ /* 0x0001e2000c10190e */
[----:B------:R-:W-:-:S05]  /*3790*/  IADD3.X R17, R21, UR10, RZ, P6, !PT ;  /* 0x0000000a15117c10 */ /* 0x000fca000b7fe4ff */
[----:B------:R-:W-:Y:S05]  /*37a0*/  @!P2 BRA `(.L_x_84) ;  /* 0x000000000004a947 */ /* 0x000fea0003800000 */
[----:B------:R1:W5:Y:S02]  /*37b0*/  LDG.E.LTC128B R157, desc[UR14][R16.64] ;  /* 0x0000000e109d7981 */ /* 0x000364000c1e1920 */
.L_x_84:
[----:B------:R-:W-:Y:S05]  /*37c0*/  BSYNC B1 ;  /* 0x0000000000017941 */ /* 0x000fea0003800000 */
.L_x_83:
[----:B-----5:R-:W-:Y:S01]  /*37d0*/  FMUL R32, R157, R8 ;  /* 0x000000089d207220 */ /* 0x020fe20000400000 */
[----:B------:R-:W-:Y:S01]  /*37e0*/  IMAD.X R29, R31, 0x1, R12, P5 ;  /* 0x000000011f1d7824 */ /* 0x000fe200028e060c */
[----:B------:R-:W-:Y:S01]  /*37f0*/  ISETP.GT.AND P1, PT, R9, 0x8, P1 ;  /* 0x000000080900780c */ /* 0x000fe20000f24270 */
[----:B------:R-:W-:Y:S01]  /*3800*/  BSSY B1, `(.L_x_85) ;  /* 0x0000008000017945 */ /* 0x000fe20003800000 */
[----:B------:R-:W-:Y:S01]  /*3810*/  FFMA R57, R57, R7, R32 ;  /* 0x0000000739397223 */ /* 0x000fe20000000020 */
[----:B----4-:R-:W-:Y:S02]  /*3820*/  IADD3 R24, P4, R24, UR7, RZ ;  /* 0x0000000718187c10 */ /* 0x010fe4000ff9e0ff */
[----:B------:R-:W-:Y:S02]  /*3830*/  IADD3 R32, P5, R26, R14, RZ ;  /* 0x0000000e1a207210 */ /* 0x000fe40007fbe0ff */
[----:B------:R3:W-:Y:S01]  /*3840*/  @P2 STG.E desc[UR14][R28.64], R57 ;  /* 0x000000391c002986 */ /* 0x0007e2000c10190e */
[----:B------:R-:W-:-:S05]  /*3850*/  IADD3.X R25, R25, UR8, RZ, P4, !PT ;  /* 0x0000000819197c10 */ /* 0x000fca000a7fe4ff */
[----:B------:R-:W-:Y:S05]  /*3860*/  @!P1 BRA `(.L_x_86) ;  /* 0x0000000000049947 */ /* 0x000fea0003800000 */
[----:B------:R4:W5:Y:S02]  /*3870*/  LDG.E.LTC128B R157, desc[UR14][R24.64] ;  /* 0x0000000e189d7981 */ /* 0x000964000c1e1920 */
.L_x_86:
[----:B------:R-:W-:Y:S05]  /*3880*/  BSYNC B1 ;  /* 0x0000000000017941 */ /* 0x000fea0003800000 */
.L_x_85:
        /* <DEDUP_REMOVED lines=10> */
.L_x_88:
[----:B------:R-:W-:Y:S05]  /*3930*/  BSYNC B1 ;  /* 0x0000000000017941 */ /* 0x000fea0003800000 */
.L_x_87:
        /* <DEDUP_REMOVED lines=14> */
.L_x_90:
[----:B------:R-:W-:Y:S05]  /*3a20*/  BSYNC B1 ;  /* 0x0000000000017941 */ /* 0x000fea0003800000 */
.L_x_89:
        /* <DEDUP_REMOVED lines=11> */
.L_x_92:
[----:B------:R-:W-:Y:S05]  /*3ae0*/  BSYNC B1 ;  /* 0x0000000000017941 */ /* 0x000fea0003800000 */
.L_x_91:
        /* <DEDUP_REMOVED lines=11> */
.L_x_94:
[----:B------:R-:W-:Y:S05]  /*3ba0*/  BSYNC B1 ;  /* 0x0000000000017941 */ /* 0x000fea0003800000 */
.L_x_93:
        /* <DEDUP_REMOVED lines=10> */
.L_x_96:
[----:B------:R-:W-:Y:S05]  /*3c50*/  BSYNC B1 ;  /* 0x0000000000017941 */ /* 0x000fea0003800000 */
.L_x_95:
        /* <DEDUP_REMOVED lines=14> */
.L_x_98:
[----:B------:R-:W-:Y:S05]  /*3d40*/  BSYNC B1 ;  /* 0x0000000000017941 */ /* 0x000fea0003800000 */
.L_x_97:
        /* <DEDUP_REMOVED lines=11> */
.L_x_100:
[----:B------:R-:W-:Y:S05]  /*3e00*/  BSYNC B1 ;  /* 0x0000000000017941 */ /* 0x000fea0003800000 */
.L_x_99:
        /* <DEDUP_REMOVED lines=11> */
.L_x_102:
[----:B------:R-:W-:Y:S05]  /*3ec0*/  BSYNC B1 ;  /* 0x0000000000017941 */ /* 0x000fea0003800000 */
.L_x_101:
        /* <DEDUP_REMOVED lines=10> */
.L_x_104:
[----:B------:R-:W-:Y:S05]  /*3f70*/  BSYNC B1 ;  /* 0x0000000000017941 */ /* 0x000fea0003800000 */
.L_x_103:
        /* <DEDUP_REMOVED lines=14> */
.L_x_106:
[----:B------:R-:W-:Y:S05]  /*4060*/  BSYNC B1 ;  /* 0x0000000000017941 */ /* 0x000fea0003800000 */
.L_x_105:
        /* <DEDUP_REMOVED lines=11> */
.L_x_108:
[----:B------:R-:W-:Y:S05]  /*4120*/  BSYNC B1 ;  /* 0x0000000000017941 */ /* 0x000fea0003800000 */
.L_x_107:
        /* <DEDUP_REMOVED lines=11> */
.L_x_110:
[----:B------:R-:W-:Y:S05]  /*41e0*/  BSYNC B1 ;  /* 0x0000000000017941 */ /* 0x000fea0003800000 */
.L_x_109:
        /* <DEDUP_REMOVED lines=10> */
.L_x_112:
[----:B------:R-:W-:Y:S05]  /*4290*/  BSYNC B1 ;  /* 0x0000000000017941 */ /* 0x000fea0003800000 */
.L_x_111:
        /* <DEDUP_REMOVED lines=14> */
.L_x_114:
[----:B------:R-:W-:Y:S05]  /*4380*/  BSYNC B1 ;  /* 0x0000000000017941 */ /* 0x000fea0003800000 */
.L_x_113:
        /* <DEDUP_REMOVED lines=11> */
.L_x_116:
[----:B------:R-:W-:Y:S05]  /*4440*/  BSYNC B1 ;  /* 0x0000000000017941 */ /* 0x000fea0003800000 */
.L_x_115:
        /* <DEDUP_REMOVED lines=11> */
.L_x_118:
[----:B------:R-:W-:Y:S05]  /*4500*/  BSYNC B1 ;  /* 0x0000000000017941 */ /* 0x000fea0003800000 */
.L_x_117:
        /* <DEDUP_REMOVED lines=10> */
.L_x_120:
[----:B------:R-:W-:Y:S05]  /*45b0*/  BSYNC B1 ;  /* 0x0000000000017941 */ /* 0x000fea0003800000 */
.L_x_119:
        /* <DEDUP_REMOVED lines=14> */
.L_x_122:
[----:B------:R-:W-:Y:S05]  /*46a0*/  BSYNC B1 ;  /* 0x0000000000017941 */ /* 0x000fea0003800000 */
.L_x_121:
        /* <DEDUP_REMOVED lines=11> */
.L_x_124:
[----:B------:R-:W-:Y:S05]  /*4760*/  BSYNC B1 ;  /* 0x0000000000017941 */ /* 0x000fea0003800000 */
.L_x_123:
        /* <DEDUP_REMOVED lines=11> */
.L_x_126:
[----:B------:R-:W-:Y:S05]  /*4820*/  BSYNC B1 ;  /* 0x0000000000017941 */ /* 0x000fea0003800000 */
.L_x_125:
        /* <DEDUP_REMOVED lines=10> */
.L_x_128:
[----:B------:R-:W-:Y:S05]  /*48d0*/  BSYNC B1 ;  /* 0x0000000000017941 */ /* 0x000fea0003800000 */
.L_x_127:
        /* <DEDUP_REMOVED lines=14> */
.L_x_130:
[----:B------:R-:W-:Y:S05]  /*49c0*/  BSYNC B1 ;  /* 0x0000000000017941 */ /* 0x000fea0003800000 */
.L_x_129:
        /* <DEDUP_REMOVED lines=11> */
.L_x_132:
[----:B------:R-:W-:Y:S05]  /*4a80*/  BSYNC B1 ;  /* 0x0000000000017941 */ /* 0x000fea0003800000 */
.L_x_131:
        /* <DEDUP_REMOVED lines=11> */
.L_x_134:
[----:B------:R-:W-:Y:S05]  /*4b40*/  BSYNC B1 ;  /* 0x0000000000017941 */ /* 0x000fea0003800000 */
.L_x_133:
        /* <DEDUP_REMOVED lines=10> */
.L_x_136:
[----:B------:R-:W-:Y:S05]  /*4bf0*/  BSYNC B1 ;  /* 0x0000000000017941 */ /* 0x000fea0003800000 */
.L_x_135:
        /* <DEDUP_REMOVED lines=14> */
.L_x_138:
[----:B------:R-:W-:Y:S05]  /*4ce0*/  BSYNC B1 ;  /* 0x0000000000017941 */ /* 0x000fea0003800000 */
.L_x_137:
        /* <DEDUP_REMOVED lines=11> */
.L_x_140:
[----:B------:R-:W-:Y:S05]  /*4da0*/  BSYNC B1 ;  /* 0x0000000000017941 */ /* 0x000fea0003800000 */
.L_x_139:
        /* <DEDUP_REMOVED lines=11> */
.L_x_142:
[----:B------:R-:W-:Y:S05]  /*4e60*/  BSYNC B1 ;  /* 0x0000000000017941 */ /* 0x000fea0003800000 */
.L_x_141:
        /* <DEDUP_REMOVED lines=10> */
.L_x_144:
[----:B------:R-:W-:Y:S05]  /*4f10*/  BSYNC B1 ;  /* 0x0000000000017941 */ /* 0x000fea0003800000 */
.L_x_143:
        /* <DEDUP_REMOVED lines=14> */
.L_x_146:
[----:B------:R-:W-:Y:S05]  /*5000*/  BSYNC B1 ;  /* 0x0000000000017941 */ /* 0x000fea0003800000 */
.L_x_145:
        /* <DEDUP_REMOVED lines=11> */
.L_x_148:
[----:B------:R-:W-:Y:S05]  /*50c0*/  BSYNC B1 ;  /* 0x0000000000017941 */ /* 0x000fea0003800000 */
.L_x_147:
        /* <DEDUP_REMOVED lines=11> */
.L_x_150:
[----:B------:R-:W-:Y:S05]  /*5180*/  BSYNC B1 ;  /* 0x0000000000017941 */ /* 0x000fea0003800000 */
.L_x_149:
        /* <DEDUP_REMOVED lines=10> */
.L_x_152:
[----:B------:R-:W-:Y:S05]  /*5230*/  BSYNC B1 ;  /* 0x0000000000017941 */ /* 0x000fea0003800000 */
.L_x_151:
        /* <DEDUP_REMOVED lines=14> */
.L_x_154:
[----:B------:R-:W-:Y:S05]  /*5320*/  BSYNC B1 ;  /* 0x0000000000017941 */ /* 0x000fea0003800000 */
.L_x_153:
        /* <DEDUP_REMOVED lines=11> */
.L_x_156:
[----:B------:R-:W-:Y:S05]  /*53e0*/  BSYNC B1 ;  /* 0x0000000000017941 */ /* 0x000fea0003800000 */
.L_x_155:
        /* <DEDUP_REMOVED lines=11> */
.L_x_158:
[----:B------:R-:W-:Y:S05]  /*54a0*/  BSYNC B1 ;  /* 0x0000000000017941 */ /* 0x000fea0003800000 */
.L_x_157:
        /* <DEDUP_REMOVED lines=10> */
.L_x_160:
[----:B------:R-:W-:Y:S05]  /*5550*/  BSYNC B1 ;  /* 0x0000000000017941 */ /* 0x000fea0003800000 */
.L_x_159:
        /* <DEDUP_REMOVED lines=14> */
.L_x_162:
[----:B------:R-:W-:Y:S05]  /*5640*/  BSYNC B1 ;  /* 0x0000000000017941 */ /* 0x000fea0003800000 */
.L_x_161:
        /* <DEDUP_REMOVED lines=11> */
.L_x_164:
[----:B------:R-:W-:Y:S05]  /*5700*/  BSYNC B1 ;  /* 0x0000000000017941 */ /* 0x000fea0003800000 */
.L_x_163:
        /* <DEDUP_REMOVED lines=11> */
.L_x_166:
[----:B------:R-:W-:Y:S05]  /*57c0*/  BSYNC B1 ;  /* 0x0000000000017941 */ /* 0x000fea0003800000 */
.L_x_165:
        /* <DEDUP_REMOVED lines=10> */
.L_x_168:
[----:B------:R-:W-:Y:S05]  /*5870*/  BSYNC B1 ;  /* 0x0000000000017941 */ /* 0x000fea0003800000 */
.L_x_167:
        /* <DEDUP_REMOVED lines=14> */
.L_x_170:
[----:B------:R-:W-:Y:S05]  /*5960*/  BSYNC B1 ;  /* 0x0000000000017941 */ /* 0x000fea0003800000 */
.L_x_169:
        /* <DEDUP_REMOVED lines=11> */
.L_x_172:
[----:B------:R-:W-:Y:S05]  /*5a20*/  BSYNC B1 ;  /* 0x0000000000017941 */ /* 0x000fea0003800000 */
.L_x_171:
        /* <DEDUP_REMOVED lines=11> */
.L_x_174:
[----:B------:R-:W-:Y:S05]  /*5ae0*/  BSYNC B1 ;  /* 0x0000000000017941 */ /* 0x000fea0003800000 */
.L_x_173:
        /* <DEDUP_REMOVED lines=10> */
.L_x_176:
[----:B------:R-:W-:Y:S05]  /*5b90*/  BSYNC B1 ;  /* 0x0000000000017941 */ /* 0x000fea0003800000 */
.L_x_175:
        /* <DEDUP_REMOVED lines=14> */
.L_x_178:
[----:B------:R-:W-:Y:S05]  /*5c80*/  BSYNC B1 ;  /* 0x0000000000017941 */ /* 0x000fea0003800000 */
.L_x_177:
        /* <DEDUP_REMOVED lines=11> */
.L_x_180:
[----:B------:R-:W-:Y:S05]  /*5d40*/  BSYNC B1 ;  /* 0x0000000000017941 */ /* 0x000fea0003800000 */
.L_x_179:
        /* <DEDUP_REMOVED lines=11> */
.L_x_182:
[----:B------:R-:W-:Y:S05]  /*5e00*/  BSYNC B1 ;  /* 0x0000000000017941 */ /* 0x000fea0003800000 */
.L_x_181:
        /* <DEDUP_REMOVED lines=10> */
.L_x_184:
[----:B------:R-:W-:Y:S05]  /*5eb0*/  BSYNC B1 ;  /* 0x0000000000017941 */ /* 0x000fea0003800000 */
.L_x_183:
        /* <DEDUP_REMOVED lines=14> */
.L_x_186:
[----:B------:R-:W-:Y:S05]  /*5fa0*/  BSYNC B1 ;  /* 0x0000000000017941 */ /* 0x000fea0003800000 */
.L_x_185:
        /* <DEDUP_REMOVED lines=11> */
.L_x_188:
[----:B------:R-:W-:Y:S05]  /*6060*/  BSYNC B1 ;  /* 0x0000000000017941 */ /* 0x000fea0003800000 */
.L_x_187:
        /* <DEDUP_REMOVED lines=11> */
.L_x_190:
[----:B------:R-:W-:Y:S05]  /*6120*/  BSYNC B1 ;  /* 0x0000000000017941 */ /* 0x000fea0003800000 */
.L_x_189:
        /* <DEDUP_REMOVED lines=10> */
.L_x_192:
[----:B------:R-:W-:Y:S05]  /*61d0*/  BSYNC B1 ;  /* 0x0000000000017941 */ /* 0x000fea0003800000 */
.L_x_191:
        /* <DEDUP_REMOVED lines=14> */
.L_x_194:
[----:B------:R-:W-:Y:S05]  /*62c0*/  BSYNC B1 ;  /* 0x0000000000017941 */ /* 0x000fea0003800000 */
.L_x_193:
        /* <DEDUP_REMOVED lines=11> */
.L_x_196:
[----:B------:R-:W-:Y:S05]  /*6380*/  BSYNC B1 ;  /* 0x0000000000017941 */ /* 0x000fea0003800000 */
.L_x_195:
        /* <DEDUP_REMOVED lines=11> */
.L_x_198:
[----:B------:R-:W-:Y:S05]  /*6440*/  BSYNC B1 ;  /* 0x0000000000017941 */ /* 0x000fea0003800000 */
.L_x_197:
        /* <DEDUP_REMOVED lines=10> */
.L_x_200:
[----:B------:R-:W-:Y:S05]  /*64f0*/  BSYNC B1 ;  /* 0x0000000000017941 */ /* 0x000fea0003800000 */
.L_x_199:
        /* <DEDUP_REMOVED lines=14> */
.L_x_202:
[----:B------:R-:W-:Y:S05]  /*65e0*/  BSYNC B1 ;  /* 0x0000000000017941 */ /* 0x000fea0003800000 */
.L_x_201:
        /* <DEDUP_REMOVED lines=11> */
.L_x_204:
[----:B------:R-:W-:Y:S05]  /*66a0*/  BSYNC B1 ;  /* 0x0000000000017941 */ /* 0x000fea0003800000 */
.L_x_203:
        /* <DEDUP_REMOVED lines=11> */
.L_x_206:
[----:B------:R-:W-:Y:S05]  /*6760*/  BSYNC B1 ;  /* 0x0000000000017941 */ /* 0x000fea0003800000 */
.L_x_205:
        /* <DEDUP_REMOVED lines=10> */
.L_x_208:
[----:B------:R-:W-:Y:S05]  /*6810*/  BSYNC B1 ;  /* 0x0000000000017941 */ /* 0x000fea0003800000 */
.L_x_207:
        /* <DEDUP_REMOVED lines=14> */
.L_x_210:
[----:B------:R-:W-:Y:S05]  /*6900*/  BSYNC B1 ;  /* 0x0000000000017941 */ /* 0x000fea0003800000 */
.L_x_209:
        /* <DEDUP_REMOVED lines=11> */
.L_x_212:
[----:B------:R-:W-:Y:S05]  /*69c0*/  BSYNC B1 ;  /* 0x0000000000017941 */ /* 0x000fea0003800000 */
.L_x_211:
        /* <DEDUP_REMOVED lines=11> */
.L_x_214:
[----:B------:R-:W-:Y:S05]  /*6a80*/  BSYNC B1 ;  /* 0x0000000000017941 */ /* 0x000fea0003800000 */
.L_x_213:
        /* <DEDUP_REMOVED lines=10> */
.L_x_216:
[----:B------:R-:W-:Y:S05]  /*6b30*/  BSYNC B1 ;  /* 0x0000000000017941 */ /* 0x000fea0003800000 */
.L_x_215:
        /* <DEDUP_REMOVED lines=14> */
.L_x_218:
[----:B------:R-:W-:Y:S05]  /*6c20*/  BSYNC B1 ;  /* 0x0000000000017941 */ /* 0x000fea0003800000 */
.L_x_217:
        /* <DEDUP_REMOVED lines=11> */
.L_x_220:
[----:B------:R-:W-:Y:S05]  /*6ce0*/  BSYNC B1 ;  /* 0x0000000000017941 */ /* 0x000fea0003800000 */
.L_x_219:
        /* <DEDUP_REMOVED lines=11> */
.L_x_222:
[----:B------:R-:W-:Y:S05]  /*6da0*/  BSYNC B1 ;  /* 0x0000000000017941 */ /* 0x000fea0003800000 */
.L_x_221:
        /* <DEDUP_REMOVED lines=10> */
.L_x_224:
[----:B------:R-:W-:Y:S05]  /*6e50*/  BSYNC B1 ;  /* 0x0000000000017941 */ /* 0x000fea0003800000 */
.L_x_223:
        /* <DEDUP_REMOVED lines=14> */
.L_x_226:
[----:B------:R-:W-:Y:S05]  /*6f40*/  BSYNC B1 ;  /* 0x0000000000017941 */ /* 0x000fea0003800000 */
.L_x_225:
        /* <DEDUP_REMOVED lines=11> */
.L_x_228:
[----:B------:R-:W-:Y:S05]  /*7000*/  BSYNC B1 ;  /* 0x0000000000017941 */ /* 0x000fea0003800000 */
.L_x_227:
        /* <DEDUP_REMOVED lines=11> */
.L_x_230:
[----:B------:R-:W-:Y:S05]  /*70c0*/  BSYNC B1 ;  /* 0x0000000000017941 */ /* 0x000fea0003800000 */
.L_x_229:
        /* <DEDUP_REMOVED lines=10> */
.L_x_232:
[----:B------:R-:W-:Y:S05]  /*7170*/  BSYNC B1 ;  /* 0x0000000000017941 */ /* 0x000fea0003800000 */
.L_x_231:
        /* <DEDUP_REMOVED lines=14> */
.L_x_234:
[----:B------:R-:W-:Y:S05]  /*7260*/  BSYNC B1 ;  /* 0x0000000000017941 */ /* 0x000fea0003800000 */
.L_x_233:
        /* <DEDUP_REMOVED lines=11> */
.L_x_236:
[----:B------:R-:W-:Y:S05]  /*7320*/  BSYNC B1 ;  /* 0x0000000000017941 */ /* 0x000fea0003800000 */
.L_x_235:
        /* <DEDUP_REMOVED lines=11> */
.L_x_238:
[----:B------:R-:W-:Y:S05]  /*73e0*/  BSYNC B1 ;  /* 0x0000000000017941 */ /* 0x000fea0003800000 */
.L_x_237:
        /* <DEDUP_REMOVED lines=10> */
.L_x_240:
[----:B------:R-:W-:Y:S05]  /*7490*/  BSYNC B1 ;  /* 0x0000000000017941 */ /* 0x000fea0003800000 */
.L_x_239:
        /* <DEDUP_REMOVED lines=14> */
.L_x_242:
[----:B------:R-:W-:Y:S05]  /*7580*/  BSYNC B1 ;  /* 0x0000000000017941 */ /* 0x000fea0003800000 */
.L_x_241:
        /* <DEDUP_REMOVED lines=11> */
.L_x_244:
[----:B------:R-:W-:Y:S05]  /*7640*/  BSYNC B1 ;  /* 0x0000000000017941 */ /* 0x000fea0003800000 */
.L_x_243:
        /* <DEDUP_REMOVED lines=11> */
.L_x_246:
[----:B------:R-:W-:Y:S05]  /*7700*/  BSYNC B1 ;  /* 0x0000000000017941 */ /* 0x000fea0003800000 */
.L_x_245:
        /* <DEDUP_REMOVED lines=10> */
.L_x_248:
[----:B------:R-:W-:Y:S05]  /*77b0*/  BSYNC B1 ;  /* 0x0000000000017941 */ /* 0x000fea0003800000 */
.L_x_247:
        /* <DEDUP_REMOVED lines=14> */
.L_x_250:
[----:B------:R-:W-:Y:S05]  /*78a0*/  BSYNC B1 ;  /* 0x0000000000017941 */ /* 0x000fea0003800000 */
.L_x_249:
        /* <DEDUP_REMOVED lines=11> */
.L_x_252:
[----:B------:R-:W-:Y:S05]  /*7960*/  BSYNC B1 ;  /* 0x0000000000017941 */ /* 0x000fea0003800000 */
.L_x_251:
        /* <DEDUP_REMOVED lines=11> */
.L_x_254:
[----:B------:R-:W-:Y:S05]  /*7a20*/  BSYNC B1 ;  /* 0x0000000000017941 */ /* 0x000fea0003800000 */
.L_x_253:
        /* <DEDUP_REMOVED lines=10> */
.L_x_256:
[----:B------:R-:W-:Y:S05]  /*7ad0*/  BSYNC B1 ;  /* 0x0000000000017941 */ /* 0x000fea0003800000 */
.L_x_255:
        /* <DEDUP_REMOVED lines=14> */
.L_x_258:
[----:B------:R-:W-:Y:S05]  /*7bc0*/  BSYNC B1 ;  /* 0x0000000000017941 */ /* 0x000fea0003800000 */
.L_x_257:
[----:B0----5:R-:W-:Y:S01]  /*7bd0*/  FMUL R15, R157, R8 ;  /* 0x000000089d0f7220 */ /* 0x021fe20000400000 */
[----:B------:R-:W-:Y:S01]  /*7be0*/  IMAD.X R23, R27, 0x1, R12, P6 ;  /* 0x000000011b177824 */ /* 0x000fe200030e060c */
[----:B------:R-:W-:Y:S01]  /*7bf0*/  ISETP.GT.AND P2, PT, R9, RZ, P1 ;  /* 0x000000ff0900720c */ /* 0x000fe20000f44270 */
[----:B------:R-:W-:Y:S01]  /*7c00*/  BSSY B1, `(.L_x_259) ;  /* 0x0000007000017945 */ /* 0x000fe20003800000 */
[----:B------:R-:W-:Y:S01]  /*7c10*/  FFMA R15, R144, R7, R15 ;  /* 0x00000007900f7223 */ /* 0x000fe2000000000f */
[----:B------:R-:W-:-:S04]  /*7c20*/  IADD3 R32, P0, R20, UR9, RZ ;  /* 0x0000000914207c10 */ /* 0x000fc8000ff1e0ff */
[----:B------:R0:W-:Y:S01]  /*7c30*/  @P5 STG.E desc[UR14][R22.64], R15 ;  /* 0x0000000f16005986 */ /* 0x0001e2000c10190e */
[----:B------:R-:W-:-:S05]  /*7c40*/  IADD3.X R33, R21, UR10, RZ, P0, !PT ;  /* 0x0000000a15217c10 */ /* 0x000fca00087fe4ff */
[----:B------:R-:W-:Y:S05]  /*7c50*/  @!P2 BRA `(.L_x_260) ;  /* 0x000000000004a947 */ /* 0x000fea0003800000 */
[----:B------:R0:W5:Y:S02]  /*7c60*/  LDG.E.LTC128B R157, desc[UR14][R32.64] ;  /* 0x0000000e209d7981 */ /* 0x000164000c1e1920 */
.L_x_260:
[----:B------:R-:W-:Y:S05]  /*7c70*/  BSYNC B1 ;  /* 0x0000000000017941 */ /* 0x000fea0003800000 */
.L_x_259:
[----:B-1----:R-:W-:Y:S01]  /*7c80*/  IADD3 R16, P5, R30, R6, RZ ;  /* 0x000000061e107210 */ /* 0x002fe20007fbe0ff */
[----:B---3-5:R-:W-:Y:S01]  /*7c90*/  FMUL R28, R157, R8 ;  /* 0x000000089d1c7220 */ /* 0x028fe20000400000 */
[----:B------:R-:W-:Y:S01]  /*7ca0*/  ISETP.GT.AND P4, PT, R9, 0x8, P4 ;  /* 0x000000080900780c */ /* 0x000fe20002784270 */
[----:B------:R-:W-:Y:S01]  /*7cb0*/  BSSY B1, `(.L_x_261) ;  /* 0x000000a000017945 */ /* 0x000fe20003800000 */
[----:B----4-:R-:W-:Y:S01]  /*7cc0*/  IADD3 R24, P6, R24, UR7, RZ ;  /* 0x0000000718187c10 */ /* 0x010fe2000ffde0ff */
[----:B------:R-:W-:Y:S01]  /*7cd0*/  FFMA R145, R145, R7, R28 ;  /* 0x0000000791917223 */ /* 0x000fe2000000001c */
[----:B------:R-:W-:Y:S01]  /*7ce0*/  IMAD.X R17, R31, 0x1, R12, P5 ;  /* 0x000000011f117824 */ /* 0x000fe200028e060c */
[----:B------:R-:W-:Y:S02]  /*7cf0*/  ISETP.GT.AND P0, PT, R11, 0xf8, PT ;  /* 0x000000f80b00780c */ /* 0x000fe40003f04270 */
[----:B------:R-:W-:Y:S02]  /*7d00*/  IADD3 R28, P5, R26, R14, RZ ;  /* 0x0000000e1a1c7210 */ /* 0x000fe40007fbe0ff */
[----:B------:R1:W-:Y:S01]  /*7d10*/  @P2 STG.E desc[UR14][R16.64], R145 ;  /* 0x0000009110002986 */ /* 0x0003e2000c10190e */
[----:B------:R-:W-:-:S03]  /*7d20*/  IADD3.X R25, R25, UR8, RZ, P6, !PT ;  /* 0x0000000819197c10 */ /* 0x000fc6000b7fe4ff */
[----:B------:R-:W-:Y:S07]  /*7d30*/  @!P4 BRA `(.L_x_262) ;  /* 0x000000000004c947 */ /* 0x000fee0003800000 */
[----:B------:R3:W5:Y:S02]  /*7d40*/  LDG.E.LTC128B R157, desc[UR14][R24.64] ;  /* 0x0000000e189d7981 */ /* 0x000764000c1e1920 */
.L_x_262:
[----:B------:R-:W-:Y:S05]  /*7d50*/  BSYNC B1 ;  /* 0x0000000000017941 */ /* 0x000fea0003800000 */
.L_x_261:
[----:B0----5:R-:W-:Y:S01]  /*7d60*/  FMUL R15, R157, R8 ;  /* 0x000000089d0f7220 */ /* 0x021fe20000400000 */
[----:B------:R-:W-:Y:S01]  /*7d70*/  IMAD.X R29, R27, 0x1, R13, P5 ;  /* 0x000000011b1d7824 */ /* 0x000fe200028e060d */
[----:B------:R-:W-:Y:S01]  /*7d80*/  ISETP.GT.AND P1, PT, R9, 0x8, P1 ;  /* 0x000000080900780c */ /* 0x000fe20000f24270 */
[----:B------:R-:W-:Y:S01]  /*7d90*/  BSSY B1, `(.L_x_263) ;  /* 0x0000008000017945 */ /* 0x000fe20003800000 */
[----:B------:R-:W-:Y:S01]  /*7da0*/  FFMA R15, R146, R7, R15 ;  /* 0x00000007920f7223 */ /* 0x000fe2000000000f */
[----:B------:R-:W-:Y:S02]  /*7db0*/  IADD3 R20, P5, R20, UR7, RZ ;  /* 0x0000000714147c10 */ /* 0x000fe4000ffbe0ff */
[----:B------:R-:W-:Y:S02]  /*7dc0*/  ISETP.GT.AND P2, PT, R11, 0xf9, PT ;  /* 0x000000f90b00780c */ /* 0x000fe40003f44270 */
[----:B------:R0:W-:Y:S01]  /*7dd0*/  @P4 STG.E desc[UR14][R28.64], R15 ;  /* 0x0000000f1c004986 */ /* 0x0001e2000c10190e */
[----:B------:R-:W-:-:S05]  /*7de0*/  IADD3.X R21, R21, UR8, RZ, P5, !PT ;  /* 0x0000000815157c10 */ /* 0x000fca000affe4ff */
[----:B------:R-:W-:Y:S05]  /*7df0*/  @!P1 BRA `(.L_x_264) ;  /* 0x0000000000049947 */ /* 0x000fea0003800000 */
[----:B------:R4:W5:Y:S02]  /*7e00*/  LDG.E.LTC128B R157, desc[UR14][R20.64] ;  /* 0x0000000e149d7981 */ /* 0x000964000c1e1920 */
.L_x_264:
[----:B------:R-:W-:Y:S05]  /*7e10*/  BSYNC B1 ;  /* 0x0000000000017941 */ /* 0x000fea0003800000 */
.L_x_263:
[----:B----4-:R-:W-:Y:S01]  /*7e20*/  IADD3 R20, P6, R30, R14, RZ ;  /* 0x0000000e1e147210 */ /* 0x010fe20007fde0ff */
[----:B-----5:R-:W-:Y:S01]  /*7e30*/  FMUL R26, R157, R8 ;  /* 0x000000089d1a7220 */ /* 0x020fe20000400000 */
[----:B------:R-:W-:Y:S01]  /*7e40*/  ISETP.GT.AND P4, PT, R9, RZ, P0 ;  /* 0x000000ff0900720c */ /* 0x000fe20000784270 */
[----:B------:R-:W-:Y:S01]  /*7e50*/  BSSY B1, `(.L_x_265) ;  /* 0x0000009000017945 */ /* 0x000fe20003800000 */
[----:B---3--:R-:W-:Y:S01]  /*7e60*/  IADD3 R24, P5, R22, R6, RZ ;  /* 0x0000000616187210 */ /* 0x008fe20007fbe0ff */
[----:B------:R-:W-:Y:S02]  /*7e70*/  IMAD.X R21, R31, 0x1, R13, P6 ;  /* 0x000000011f157824 */ /* 0x000fe400030e060d */
[----:B------:R-:W-:-:S05]  /*7e80*/  FFMA R147, R147, R7, R26 ;  /* 0x0000000793937223 */ /* 0x000fca000000001a */
[----:B------:R3:W-:Y:S03]  /*7e90*/  @P1 STG.E desc[UR14][R20.64], R147 ;  /* 0x0000009314001986 */ /* 0x0007e6000c10190e */
[----:B------:R-:W-:Y:S05]  /*7ea0*/  @!P4 BRA `(.L_x_266) ;  /* 0x00000000000cc947 */ /* 0x000fea0003800000 */
[----:B---3--:R-:W-:-:S04]  /*7eb0*/  IADD3 R20, P1, R18, UR9, RZ ;  /* 0x0000000912147c10 */ /* 0x008fc8000ff3e0ff */
[----:B------:R-:W-:-:S05]  /*7ec0*/  IADD3.X R21, R19, UR10, RZ, P1, !PT ;  /* 0x0000000a13157c10 */ /* 0x000fca0008ffe4ff */
[----:B------:R4:W5:Y:S04]  /*7ed0*/  LDG.E.LTC128B R157, desc[UR14][R20.64] ;  /* 0x0000000e149d7981 */ /* 0x000968000c1e1920 */
.L_x_266:
[----:B------:R-:W-:Y:S05]  /*7ee0*/  BSYNC B1 ;  /* 0x0000000000017941 */ /* 0x000fea0003800000 */
.L_x_265:
[----:B-----5:R-:W-:Y:S01]  /*7ef0*/  FMUL R11, R157, R8 ;  /* 0x000000089d0b7220 */ /* 0x020fe20000400000 */
[----:B------:R-:W-:Y:S01]  /*7f00*/  IMAD.X R25, R23, 0x1, R12, P5 ;  /* 0x0000000117197824 */ /* 0x000fe200028e060c */
[----:B------:R-:W-:Y:S01]  /*7f10*/  ISETP.GT.AND P1, PT, R9, RZ, P2 ;  /* 0x000000ff0900720c */ /* 0x000fe20001724270 */
[----:B------:R-:W-:Y:S01]  /*7f20*/  BSSY B1, `(.L_x_267) ;  /* 0x0000008000017945 */ /* 0x000fe20003800000 */
[----:B------:R-:W-:Y:S01]  /*7f30*/  FFMA R11, R148, R7, R11 ;  /* 0x00000007940b7223 */ /* 0x000fe2000000000b */
[----:B---34-:R-:W-:Y:S02]  /*7f40*/  IADD3 R20, P6, R32, UR9, RZ ;  /* 0x0000000920147c10 */ /* 0x018fe4000ffde0ff */
[----:B------:R-:W-:Y:S02]  /*7f50*/  IADD3 R26, P5, R16, R6, RZ ;  /* 0x00000006101a7210 */ /* 0x000fe40007fbe0ff */
[----:B------:R3:W-:Y:S01]  /*7f60*/  @P4 STG.E desc[UR14][R24.64], R11 ;  /* 0x0000000b18004986 */ /* 0x0007e2000c10190e */
[----:B------:R-:W-:-:S05]  /*7f70*/  IADD3.X R21, R33, UR10, RZ, P6, !PT ;  /* 0x0000000a21157c10 */ /* 0x000fca000b7fe4ff */
[----:B------:R-:W-:Y:S05]  /*7f80*/  @!P1 BRA `(.L_x_268) ;  /* 0x0000000000049947 */ /* 0x000fea0003800000 */
[----:B------:R4:W5:Y:S02]  /*7f90*/  LDG.E.LTC128B R157, desc[UR14][R20.64] ;  /* 0x0000000e149d7981 */ /* 0x000964000c1e1920 */
.L_x_268:
[----:B------:R-:W-:Y:S05]  /*7fa0*/  BSYNC B1 ;  /* 0x0000000000017941 */ /* 0x000fea0003800000 */
.L_x_267:
[----:B-----5:R-:W-:Y:S01]  /*7fb0*/  FMUL R6, R157, R8 ;  /* 0x000000089d067220 */ /* 0x020fe20000400000 */
[----:B------:R-:W-:Y:S01]  /*7fc0*/  IMAD.X R27, R17, 0x1, R12, P5 ;  /* 0x00000001111b7824 */ /* 0x000fe200028e060c */
[----:B------:R-:W-:Y:S01]  /*7fd0*/  ISETP.GT.AND P0, PT, R9, 0x8, P0 ;  /* 0x000000080900780c */ /* 0x000fe20000704270 */
[----:B------:R-:W-:Y:S01]  /*7fe0*/  BSSY B1, `(.L_x_269) ;  /* 0x0000008000017945 */ /* 0x000fe20003800000 */
[----:B------:R-:W-:Y:S01]  /*7ff0*/  FFMA R149, R149, R7, R6 ;  /* 0x0000000795957223 */ /* 0x000fe20000000006 */
[----:B------:R-:W-:Y:S02]  /*8000*/  IADD3 R18, P4, R18, UR7, RZ ;  /* 0x0000000712127c10 */ /* 0x000fe4000ff9e0ff */
[----:B----4-:R-:W-:Y:S02]  /*8010*/  IADD3 R20, P5, R22, R14, RZ ;  /* 0x0000000e16147210 */ /* 0x010fe40007fbe0ff */
[----:B------:R4:W-:Y:S01]  /*8020*/  @P1 STG.E desc[UR14][R26.64], R149 ;  /* 0x000000951a001986 */ /* 0x0009e2000c10190e */
[----:B------:R-:W-:-:S05]  /*8030*/  IADD3.X R19, R19, UR8, RZ, P4, !PT ;  /* 0x0000000813137c10 */ /* 0x000fca000a7fe4ff */
[----:B------:R-:W-:Y:S05]  /*8040*/  @!P0 BRA `(.L_x_270) ;  /* 0x0000000000048947 */ /* 0x000fea0003800000 */
[----:B------:R0:W5:Y:S02]  /*8050*/  LDG.E.LTC128B R157, desc[UR14][R18.64] ;  /* 0x0000000e129d7981 */ /* 0x000164000c1e1920 */
.L_x_270:
[----:B------:R-:W-:Y:S05]  /*8060*/  BSYNC B1 ;  /* 0x0000000000017941 */ /* 0x000fea0003800000 */
.L_x_269:
[----:B------:R-:W-:Y:S01]  /*8070*/  ISETP.GT.AND P2, PT, R9, 0x8, P2 ;  /* 0x000000080900780c */ /* 0x000fe20001744270 */
[----:B---3-5:R-:W-:Y:S01]  /*8080*/  FMUL R11, R157, R8 ;  /* 0x000000089d0b7220 */ /* 0x028fe20000400000 */
[----:B------:R-:W-:Y:S01]  /*8090*/  IMAD.X R21, R23, 0x1, R13, P5 ;  /* 0x0000000117157824 */ /* 0x000fe200028e060d */
[----:B------:R-:W-:Y:S02]  /*80a0*/  BSSY B1, `(.L_x_271) ;  /* 0x0000007000017945 */ /* 0x000fe40003800000 */
[----:B------:R-:W-:-:S05]  /*80b0*/  FFMA R11, R150, R7, R11 ;  /* 0x00000007960b7223 */ /* 0x000fca000000000b */
[----:B------:R3:W-:Y:S01]  /*80c0*/  @P0 STG.E desc[UR14][R20.64], R11 ;  /* 0x0000000b14000986 */ /* 0x0007e2000c10190e */
[----:B0-----:R-:W-:-:S04]  /*80d0*/  IADD3 R18, P0, R32, UR7, RZ ;  /* 0x0000000720127c10 */ /* 0x001fc8000ff1e0ff */
[----:B------:R-:W-:Y:S01]  /*80e0*/  IADD3.X R19, R33, UR8, RZ, P0, !PT ;  /* 0x0000000821137c10 */ /* 0x000fe200087fe4ff */
[----:B------:R-:W-:Y:S08]  /*80f0*/  @!P2 BRA `(.L_x_272) ;  /* 0x000000000004a947 */ /* 0x000ff00003800000 */
[----:B------:R0:W5:Y:S02]  /*8100*/  LDG.E.LTC128B R157, desc[UR14][R18.64] ;  /* 0x0000000e129d7981 */ /* 0x000164000c1e1920 */
.L_x_272:
[----:B------:R-:W-:Y:S05]  /*8110*/  BSYNC B1 ;  /* 0x0000000000017941 */ /* 0x000fea0003800000 */
.L_x_271:
[----:B------:R-:W-:Y:S05]  /*8120*/  @!P2 BRA `(.L_x_273) ;  /* 0x0000002c001ca947 */ /* 0x000fea0003800000 */
[----:B------:R-:W-:Y:S01]  /*8130*/  IADD3 R14, P0, R16, R14, RZ ;  /* 0x0000000e100e7210 */ /* 0x000fe20007f1e0ff */
[----:B-----5:R-:W-:-:S04]  /*8140*/  FMUL R6, R157, R8 ;  /* 0x000000089d067220 */ /* 0x020fc80000400000 */
[----:B------:R-:W-:Y:S02]  /*8150*/  IMAD.X R15, R17, 0x1, R13, P0 ;  /* 0x00000001110f7824 */ /* 0x000fe400000e060d */
[----:B------:R-:W-:-:S05]  /*8160*/  FFMA R151, R151, R7, R6 ;  /* 0x0000000797977223 */ /* 0x000fca0000000006 */
[----:B------:R0:W-:Y:S01]  /*8170*/  STG.E desc[UR14][R14.64], R151 ;  /* 0x000000970e007986 */ /* 0x0001e2000c10190e */
[----:B------:R-:W-:Y:S05]  /*8180*/  BRA `(.L_x_273) ;  /* 0x0000002c00047947 */ /* 0x000fea0003800000 */
.L_x_22:
[----:B------:R-:W-:Y:S01]  /*8190*/  ULDC.64 UR8, c[0x0][0x6c0] ;  /* 0x0001b00000087ab9 */ /* 0x000fe20000000a00 */
[----:B------:R-:W-:Y:S01]  /*81a0*/  ISETP.GT.AND P2, PT, R11, 0x1, PT ;  /* 0x000000010b00780c */ /* 0x000fe20003f44270 */
[-C--:B--2---:R-:W-:Y:S01]  /*81b0*/  FMUL R13, R24, R7.reuse ;  /* 0x00000007180d7220 */ /* 0x084fe20000400000 */
[----:B------:R-:W-:Y:S01]  /*81c0*/  LEA R16, P1, R22, UR8, 0x2 ;  /* 0x0000000816107c11 */ /* 0x000fe2000f8210ff */
[-C--:B------:R-:W-:Y:S01]  /*81d0*/  FMUL R25, R25, R7.reuse ;  /* 0x0000000719197220 */ /* 0x080fe20000400000 */
[C---:B------:R-:W-:Y:S01]  /*81e0*/  ISETP.GT.AND P4, PT, R9.reuse, RZ, P2 ;  /* 0x000000ff0900720c */ /* 0x040fe20001784270 */
[----:B------:R-:W-:Y:S01]  /*81f0*/  IMAD.SHL.U32 R12, R14, 0x20, RZ ;  /* 0x000000200e0c7824 */ /* 0x000fe200078e00ff */
[----:B------:R-:W-:Y:S01]  /*8200*/  LEA.HI.X R17, R22, UR9, R165, 0x2, P1 ;  /* 0x0000000916117c11 */ /* 0x000fe200088f14a5 */
[-C--:B------:R-:W-:Y:S01]  /*8210*/  FMUL R23, R26, R7.reuse ;  /* 0x000000071a177220 */ /* 0x080fe20000400000 */
[----:B------:R-:W-:Y:S01]  /*8220*/  ISETP.GT.AND P1, PT, R9, 0x8, P0 ;  /* 0x000000080900780c */ /* 0x000fe20000724270 */
[-C--:B------:R-:W-:Y:S01]  /*8230*/  FMUL R27, R27, R7.reuse ;  /* 0x000000071b1b7220 */ /* 0x080fe20000400000 */
[C-C-:B------:R-:W-:Y:S01]  /*8240*/  SHF.L.U64.HI R6, R14.reuse, 0x5, R15.reuse ;  /* 0x000000050e067819 */ /* 0x140fe2000001020f */
[----:B------:R0:W-:Y:S01]  /*8250*/  @P5 STG.E desc[UR14][R16.64], R13 ;  /* 0x0000000d10005986 */ /* 0x0001e2000c10190e */
[-C--:B------:R-:W-:Y:S01]  /*8260*/  LEA R18, P5, R14, R16.reuse, 0x2 ;  /* 0x000000100e127211 */ /* 0x080fe200078a10ff */
[-C--:B------:R-:W-:Y:S01]  /*8270*/  FMUL R153, R28, R7.reuse ;  /* 0x000000071c997220 */ /* 0x080fe20000400000 */
[----:B------:R-:W-:Y:S01]  /*8280*/  ISETP.GT.AND P0, PT, R11, 0x8, PT ;  /* 0x000000080b00780c */ /* 0x000fe20003f04270 */
[----:B------:R-:W-:Y:S01]  /*8290*/  FMUL R29, R29, R7 ;  /* 0x000000071d1d7220 */ /* 0x000fe20000400000 */
[----:B------:R-:W-:Y:S01]  /*82a0*/  LEA.HI.X R19, R14, R17, R15, 0x2, P5 ;  /* 0x000000110e137211 */ /* 0x000fe200028f140f */
[-C--:B------:R-:W-:Y:S01]  /*82b0*/  FMUL R31, R31, R7.reuse ;  /* 0x000000071f1f7220 */ /* 0x080fe20000400000 */
[----:B------:R-:W-:Y:S01]  /*82c0*/  ISETP.GT.AND P2, PT, R9, 0x8, P2 ;  /* 0x000000080900780c */ /* 0x000fe20001744270 */
[-C--:B------:R-:W-:Y:S01]  /*82d0*/  FMUL R33, R33, R7.reuse ;  /* 0x0000000721217220 */ /* 0x080fe20000400000 */
[----:B------:R-:W-:Y:S01]  /*82e0*/  ISETP.GT.AND P5, PT, R9, RZ, P0 ;  /* 0x000000ff0900720c */ /* 0x000fe200007a4270 */
[----:B------:R-:W-:Y:S01]  /*82f0*/  @P1 IMAD.MOV.U32 R14, RZ, RZ, R16 ;  /* 0x000000ffff0e1224 */ /* 0x000fe200078e0010 */
[----:B------:R-:W-:Y:S01]  /*8300*/  @P4 STG.E desc[UR14][R18.64], R25 ;  /* 0x0000001912004986 */ /* 0x000fe2000c10190e */
[--C-:B------:R-:W-:Y:S01]  /*8310*/  @P1 IMAD.MOV.U32 R15, RZ, RZ, R17.reuse ;  /* 0x000000ffff0f1224 */ /* 0x100fe200078e0011 */
[C---:B------:R-:W-:Y:S01]  /*8320*/  IADD3 R20, P4, R12.reuse, R16, RZ ;  /* 0x000000100c147210 */ /* 0x040fe20007f9e0ff */
[-C--:B------:R-:W-:Y:S01]  /*8330*/  FMUL R35, R35, R7.reuse ;  /* 0x0000000723237220 */ /* 0x080fe20000400000 */
[----:B------:R-:W-:Y:S01]  /*8340*/  IADD3 R22, P6, R12, R18, RZ ;  /* 0x000000120c167210 */ /* 0x000fe20007fde0ff */
[-C--:B------:R-:W-:Y:S01]  /*8350*/  FMUL R37, R37, R7.reuse ;  /* 0x0000000725257220 */ /* 0x080fe20000400000 */
[----:B------:R1:W-:Y:S01]  /*8360*/  @P1 STG.E desc[UR14][R14.64+0x20], R23 ;  /* 0x000020170e001986 */ /* 0x0003e2000c10190e */
[----:B------:R-:W-:Y:S01]  /*8370*/  ISETP.GT.AND P1, PT, R11, 0x9, PT ;  /* 0x000000090b00780c */ /* 0x000fe20003f24270 */
[----:B------:R-:W-:Y:S01]  /*8380*/  IMAD.X R21, R6, 0x1, R17, P4 ;  /* 0x0000000106157824 */ /* 0x000fe200020e0611 */
[C---:B------:R-:W-:Y:S01]  /*8390*/  ISETP.GT.AND P0, PT, R9.reuse, 0x8, P0 ;  /* 0x000000080900780c */ /* 0x040fe20000704270 */
[----:B------:R2:W-:Y:S01]  /*83a0*/  @P2 STG.E desc[UR14][R18.64+0x20], R27 ;  /* 0x0000201b12002986 */ /* 0x0005e2000c10190e */
[----:B------:R-:W-:Y:S01]  /*83b0*/  ISETP.GT.AND P4, PT, R9, RZ, P1 ;  /* 0x000000ff0900720c */ /* 0x000fe20000f84270 */
[-C--:B------:R-:W-:Y:S01]  /*83c0*/  FMUL R39, R39, R7.reuse ;  /* 0x0000000727277220 */ /* 0x080fe20000400000 */
[----:B0-----:R-:W-:Y:S01]  /*83d0*/  IADD3 R13, P2, R12, 0x20, RZ ;  /* 0x000000200c0d7810 */ /* 0x001fe20007f5e0ff */
[----:B------:R0:W-:Y:S01]  /*83e0*/  @P5 STG.E desc[UR14][R20.64], R153 ;  /* 0x0000009914005986 */ /* 0x0001e2000c10190e */
[----:B------:R-:W-:Y:S01]  /*83f0*/  ISETP.GT.AND P1, PT, R9, 0x8, P1 ;  /* 0x000000080900780c */ /* 0x000fe20000f24270 */
[----:B------:R-:W-:Y:S01]  /*8400*/  FMUL R41, R41, R7 ;  /* 0x0000000729297220 */ /* 0x000fe20000400000 */
[----:B------:R-:W-:Y:S01]  /*8410*/  IADD3 R16, P5, R13, R16, RZ ;  /* 0x000000100d107210 */ /* 0x000fe20007fbe0ff */
[----:B-1----:R-:W-:-:S02]  /*8420*/  IMAD.X R23, R6, 0x1, R19, P6 ;  /* 0x0000000106177824 */ /* 0x002fc400030e0613 */
[-C--:B------:R-:W-:Y:S01]  /*8430*/  FMUL R15, R30, R7.reuse ;  /* 0x000000071e0f7220 */ /* 0x080fe20000400000 */
[----:B------:R-:W-:Y:S01]  /*8440*/  IMAD.X R14, RZ, RZ, R6, P2 ;  /* 0x000000ffff0e7224 */ /* 0x000fe200010e0606 */
[----:B------:R-:W-:Y:S01]  /*8450*/  ISETP.GT.AND P2, PT, R11, 0x10, PT ;  /* 0x000000100b00780c */ /* 0x000fe20003f44270 */
[-C--:B------:R-:W-:Y:S01]  /*8460*/  FMUL R43, R43, R7.reuse ;  /* 0x000000072b2b7220 */ /* 0x080fe20000400000 */
[----:B------:R-:W-:Y:S01]  /*8470*/  IADD3 R24, P6, R12, R20, RZ ;  /* 0x000000140c187210 */ /* 0x000fe20007fde0ff */
[----:B------:R-:W-:Y:S01]  /*8480*/  IMAD.X R17, R14, 0x1, R17, P5 ;  /* 0x000000010e117824 */ /* 0x000fe200028e0611 */
[----:B------:R1:W-:Y:S01]  /*8490*/  @P4 STG.E desc[UR14][R22.64], R29 ;  /* 0x0000001d16004986 */ /* 0x0003e2000c10190e */
[----:B--2---:R-:W-:Y:S01]  /*84a0*/  IADD3 R18, P4, R13, R18, RZ ;  /* 0x000000120d127210 */ /* 0x004fe20007f9e0ff */
[----:B0-----:R-:W-:Y:S01]  /*84b0*/  FMUL R153, R32, R7 ;  /* 0x0000000720997220 */ /* 0x001fe20000400000 */
[----:B------:R-:W-:Y:S01]  /*84c0*/  ISETP.GT.AND P5, PT, R9, RZ, P2 ;  /* 0x000000ff0900720c */ /* 0x000fe200017a4270 */
[----:B------:R0:W-:Y:S01]  /*84d0*/  @P0 STG.E desc[UR14][R16.64], R15 ;  /* 0x0000000f10000986 */ /* 0x0001e2000c10190e */
[----:B------:R-:W-:Y:S01]  /*84e0*/  ISETP.GT.AND P0, PT, R11, 0x11, PT ;  /* 0x000000110b00780c */ /* 0x000fe20003f04270 */
[----:B------:R-:W-:-:S02]  /*84f0*/  IMAD.X R19, R14, 0x1, R19, P4 ;  /* 0x000000010e137824 */ /* 0x000fc400020e0613 */
[-C--:B------:R-:W-:Y:S01]  /*8500*/  FMUL R45, R45, R7.reuse ;  /* 0x000000072d2d7220 */ /* 0x080fe20000400000 */
[----:B------:R-:W-:Y:S01]  /*8510*/  IMAD.X R25, R6, 0x1, R21, P6 ;  /* 0x0000000106197824 */ /* 0x000fe200030e0615 */
[----:B------:R-:W-:Y:S01]  /*8520*/  ISETP.GT.AND P4, PT, R9, RZ, P0 ;  /* 0x000000ff0900720c */ /* 0x000fe20000784270 */
[-C--:B------:R-:W-:Y:S01]  /*8530*/  FMUL R47, R47, R7.reuse ;  /* 0x000000072f2f7220 */ /* 0x080fe20000400000 */
[----:B------:R2:W-:Y:S01]  /*8540*/  @P1 STG.E desc[UR14][R18.64], R31 ;  /* 0x0000001f12001986 */ /* 0x0005e2000c10190e */
[----:B------:R-:W-:Y:S01]  /*8550*/  ISETP.GT.AND P1, PT, R9, 0x8, P2 ;  /* 0x000000080900780c */ /* 0x000fe20001724270 */
[-C--:B-1----:R-:W-:Y:S01]  /*8560*/  FMUL R29, R36, R7.reuse ;  /* 0x00000007241d7220 */ /* 0x082fe20000400000 */
[----:B------:R-:W-:Y:S01]  /*8570*/  IADD3 R26, P2, R12, R22, RZ ;  /* 0x000000160c1a7210 */ /* 0x000fe20007f5e0ff */
[-C--:B------:R-:W-:Y:S01]  /*8580*/  FMUL R49, R49, R7.reuse ;  /* 0x0000000731317220 */ /* 0x080fe20000400000 */
[----:B------:R-:W-:Y:S01]  /*8590*/  @P5 STG.E desc[UR14][R24.64], R153 ;  /* 0x0000009918005986 */ /* 0x000fe2000c10190e */
[----:B0-----:R-:W-:Y:S01]  /*85a0*/  IADD3 R16, P5, R13, R20, RZ ;  /* 0x000000140d107210 */ /* 0x001fe20007fbe0ff */
[-C--:B------:R-:W-:Y:S01]  /*85b0*/  FMUL R15, R34, R7.reuse ;  /* 0x00000007220f7220 */ /* 0x080fe20000400000 */
[----:B------:R-:W-:Y:S01]  /*85c0*/  IMAD.X R27, R6, 0x1, R23, P2 ;  /* 0x00000001061b7824 */ /* 0x000fe200010e0617 */
[----:B------:R-:W-:Y:S01]  /*85d0*/  ISETP.GT.AND P0, PT, R9, 0x8, P0 ;  /* 0x000000080900780c */ /* 0x000fe20000704270 */
[-C--:B------:R-:W-:Y:S01]  /*85e0*/  FMUL R51, R51, R7.reuse ;  /* 0x0000000733337220 */ /* 0x080fe20000400000 */
[----:B------:R-:W-:Y:S01]  /*85f0*/  ISETP.GT.AND P2, PT, R11, 0x18, PT ;  /* 0x000000180b00780c */ /* 0x000fe20003f44270 */
[C---:B------:R-:W-:Y:S01]  /*8600*/  IMAD.X R17, R14.reuse, 0x1, R21, P5 ;  /* 0x000000010e117824 */ /* 0x040fe200028e0615 */
[----:B------:R-:W-:Y:S01]  /*8610*/  @P4 STG.E desc[UR14][R26.64], R33 ;  /* 0x000000211a004986 */ /* 0x000fe2000c10190e */
[----:B--2---:R-:W-:Y:S01]  /*8620*/  IADD3 R18, P4, R13, R22, RZ ;  /* 0x000000160d127210 */ /* 0x004fe20007f9e0ff */
[-C--:B------:R-:W-:Y:S01]  /*8630*/  FMUL R53, R53, R7.reuse ;  /* 0x0000000735357220 */ /* 0x080fe20000400000 */
[----:B------:R-:W-:Y:S01]  /*8640*/  ISETP.GT.AND P5, PT, R9, RZ, P2 ;  /* 0x000000ff0900720c */ /* 0x000fe200017a4270 */
[----:B------:R0:W-:Y:S01]  /*8650*/  @P1 STG.E desc[UR14][R16.64], R15 ;  /* 0x0000000f10001986 */ /* 0x0001e2000c10190e */
[----:B------:R-:W-:Y:S01]  /*8660*/  ISETP.GT.AND P1, PT, R11, 0x19, PT ;  /* 0x000000190b00780c */ /* 0x000fe20003f24270 */
[----:B------:R-:W-:Y:S01]  /*8670*/  IMAD.X R19, R14, 0x1, R23, P4 ;  /* 0x000000010e137824 */ /* 0x000fe200020e0617 */
[----:B------:R-:W-:Y:S01]  /*8680*/  IADD3 R20, P6, R12, R24, RZ ;  /* 0x000000180c147210 */ /* 0x000fe20007fde0ff */
[-C--:B------:R-:W-:Y:S01]  /*8690*/  FMUL R55, R55, R7.reuse ;  /* 0x0000000737377220 */ /* 0x080fe20000400000 */
[----:B------:R-:W-:Y:S01]  /*86a0*/  ISETP.GT.AND P4, PT, R9, RZ, P1 ;  /* 0x000000ff0900720c */ /* 0x000fe20000f84270 */
[-C--:B------:R-:W-:Y:S01]  /*86b0*/  FMUL R57, R57, R7.reuse ;  /* 0x0000000739397220 */ /* 0x080fe20000400000 */
[----:B------:R1:W-:Y:S01]  /*86c0*/  @P0 STG.E desc[UR14][R18.64], R35 ;  /* 0x0000002312000986 */ /* 0x0003e2000c10190e */
[----:B------:R-:W-:Y:S01]  /*86d0*/  IMAD.X R21, R6, 0x1, R25, P6 ;  /* 0x0000000106157824 */ /* 0x000fe200030e0619 */
[----:B------:R-:W-:Y:S01]  /*86e0*/  ISETP.GT.AND P0, PT, R9, 0x8, P2 ;  /* 0x000000080900780c */ /* 0x000fe20001704270 */
[-C--:B------:R-:W-:Y:S01]  /*86f0*/  FMUL R59, R59, R7.reuse ;  /* 0x000000073b3b7220 */ /* 0x080fe20000400000 */
[----:B------:R-:W-:Y:S01]  /*8700*/  IADD3 R22, P2, R12, R26, RZ ;  /* 0x0000001a0c167210 */ /* 0x000fe20007f5e0ff */
[-C--:B0-----:R-:W-:Y:S01]  /*8710*/  FMUL R15, R38, R7.reuse ;  /* 0x00000007260f7220 */ /* 0x081fe20000400000 */
[----:B------:R0:W-:Y:S01]  /*8720*/  @P5 STG.E desc[UR14][R20.64], R29 ;  /* 0x0000001d14005986 */ /* 0x0001e2000c10190e */
[----:B------:R-:W-:Y:S01]  /*8730*/  IADD3 R16, P5, R13, R24, RZ ;  /* 0x000000180d107210 */ /* 0x000fe20007fbe0ff */
[-C--:B------:R-:W-:Y:S01]  /*8740*/  FMUL R61, R61, R7.reuse ;  /* 0x000000073d3d7220 */ /* 0x080fe20000400000 */
[----:B------:R-:W-:Y:S01]  /*8750*/  IMAD.X R23, R6, 0x1, R27, P2 ;  /* 0x0000000106177824 */ /* 0x000fe200010e061b */
[----:B------:R-:W-:Y:S01]  /*8760*/  ISETP.GT.AND P1, PT, R9, 0x8, P1 ;  /* 0x000000080900780c */ /* 0x000fe20000f24270 */
[-C--:B------:R-:W-:Y:S01]  /*8770*/  FMUL R63, R63, R7.reuse ;  /* 0x000000073f3f7220 */ /* 0x080fe20000400000 */
[----:B------:R-:W-:Y:S01]  /*8780*/  ISETP.GT.AND P2, PT, R11, 0x20, PT ;  /* 0x000000200b00780c */ /* 0x000fe20003f44270 */
[C---:B------:R-:W-:Y:S01]  /*8790*/  IMAD.X R17, R14.reuse, 0x1, R25, P5 ;  /* 0x000000010e117824 */ /* 0x040fe200028e0619 */
[----:B------:R-:W-:Y:S01]  /*87a0*/  @P4 STG.E desc[UR14][R22.64], R37 ;  /* 0x0000002516004986 */ /* 0x000fe2000c10190e */
[----:B-1----:R-:W-:Y:S01]  /*87b0*/  IADD3 R18, P4, R13, R26, RZ ;  /* 0x0000001a0d127210 */ /* 0x002fe20007f9e0ff */
[-C--:B------:R-:W-:Y:S01]  /*87c0*/  FMUL R65, R65, R7.reuse ;  /* 0x0000000741417220 */ /* 0x080fe20000400000 */
[----:B------:R-:W-:Y:S01]  /*87d0*/  ISETP.GT.AND P5, PT, R9, RZ, P2 ;  /* 0x000000ff0900720c */ /* 0x000fe200017a4270 */
[----:B------:R1:W-:Y:S01]  /*87e0*/  @P0 STG.E desc[UR14][R16.64], R15 ;  /* 0x0000000f10000986 */ /* 0x0003e2000c10190e */
[----:B------:R-:W-:Y:S01]  /*87f0*/  ISETP.GT.AND P0, PT, R11, 0x21, PT ;  /* 0x000000210b00780c */ /* 0x000fe20003f04270 */
[----:B------:R-:W-:Y:S01]  /*8800*/  IMAD.X R19, R14, 0x1, R27, P4 ;  /* 0x000000010e137824 */ /* 0x000fe200020e061b */
[----:B------:R-:W-:Y:S01]  /*8810*/  IADD3 R24, P6, R12, R20, RZ ;  /* 0x000000140c187210 */ /* 0x000fe20007fde0ff */
[-C--:B0-----:R-:W-:Y:S01]  /*8820*/  FMUL R29, R40, R7.reuse ;  /* 0x00000007281d7220 */ /* 0x081fe20000400000 */
[----:B------:R-:W-:Y:S01]  /*8830*/  ISETP.GT.AND P4, PT, R9, RZ, P0 ;  /* 0x000000ff0900720c */ /* 0x000fe20000784270 */
[-C--:B------:R-:W-:Y:S01]  /*8840*/  FMUL R67, R67, R7.reuse ;  /* 0x0000000743437220 */ /* 0x080fe20000400000 */
[----:B------:R0:W-:Y:S01]  /*8850*/  @P1 STG.E desc[UR14][R18.64], R39 ;  /* 0x0000002712001986 */ /* 0x0001e2000c10190e */
[----:B------:R-:W-:Y:S01]  /*8860*/  IMAD.X R25, R6, 0x1, R21, P6 ;  /* 0x0000000106197824 */ /* 0x000fe200030e0615 */
[----:B------:R-:W-:Y:S01]  /*8870*/  ISETP.GT.AND P1, PT, R9, 0x8, P2 ;  /* 0x000000080900780c */ /* 0x000fe20001724270 */
[-C--:B------:R-:W-:Y:S01]  /*8880*/  FMUL R69, R69, R7.reuse ;  /* 0x0000000745457220 */ /* 0x080fe20000400000 */
[----:B------:R-:W-:Y:S01]  /*8890*/  IADD3 R26, P2, R12, R22, RZ ;  /* 0x000000160c1a7210 */ /* 0x000fe20007f5e0ff */
[-C--:B-1----:R-:W-:Y:S01]  /*88a0*/  FMUL R15, R42, R7.reuse ;  /* 0x000000072a0f7220 */ /* 0x082fe20000400000 */
        /* <DEDUP_REMOVED lines=9> */
[----:B0-----:R-:W-:Y:S01]  /*8940*/  IADD3 R18, P4, R13, R22, RZ ;  /* 0x000000160d127210 */ /* 0x001fe20007f9e0ff */
[-C--:B------:R-:W-:Y:S01]  /*8950*/  FMUL R75, R75, R7.reuse ;  /* 0x000000074b4b7220 */ /* 0x080fe20000400000 */
[----:B------:R-:W-:Y:S01]  /*8960*/  ISETP.GT.AND P5, PT, R9, RZ, P2 ;  /* 0x000000ff0900720c */ /* 0x000fe200017a4270 */
[----:B------:R0:W-:Y:S01]  /*8970*/  @P1 STG.E desc[UR14][R16.64], R15 ;  /* 0x0000000f10001986 */ /* 0x0001e2000c10190e */
[----:B------:R-:W-:Y:S01]  /*8980*/  ISETP.GT.AND P1, PT, R11, 0x29, PT ;  /* 0x000000290b00780c */ /* 0x000fe20003f24270 */
[----:B------:R-:W-:Y:S01]  /*8990*/  IMAD.X R19, R14, 0x1, R23, P4 ;  /* 0x000000010e137824 */ /* 0x000fe200020e0617 */
[----:B------:R-:W-:Y:S01]  /*89a0*/  IADD3 R20, P6, R12, R24, RZ ;  /* 0x000000180c147210 */ /* 0x000fe20007fde0ff */
[-C--:B-1----:R-:W-:Y:S01]  /*89b0*/  FMUL R29, R44, R7.reuse ;  /* 0x000000072c1d7220 */ /* 0x082fe20000400000 */
        /* <DEDUP_REMOVED lines=137> */
[----:B------:R-:W-:Y:S01]  /*9250*/  ISETP.GT.AND P2, PT, R11, 0x58, PT ;  /* 0x000000580b00780c */ /* 0x000fe20003f44270 */
[-C--:B------:R-:W-:Y:S01]  /*9260*/  FMUL R133, R133, R7.reuse ;  /* 0x0000000785857220 */ /* 0x080fe20000400000 */
[C---:B------:R-:W-:Y:S01]  /*9270*/  ISETP.GT.AND P0, PT, R9.reuse, 0x8, P0 ;  /* 0x000000080900780c */ /* 0x040fe20000704270 */
[----:B------:R-:W-:Y:S01]  /*9280*/  IMAD.X R17, R14, 0x1, R21, P5 ;  /* 0x000000010e117824 */ /* 0x000fe200028e0615 */
[----:B------:R-:W-:Y:S01]  /*9290*/  @P4 STG.E desc[UR14][R26.64], R65 ;  /* 0x000000411a004986 */ /* 0x000fe2000c10190e */
[----:B------:R-:W-:Y:S01]  /*92a0*/  ISETP.GT.AND P5, PT, R9, RZ, P2 ;  /* 0x000000ff0900720c */ /* 0x000fe200017a4270 */
[-C--:B------:R-:W-:Y:S01]  /*92b0*/  FMUL R135, R135, R7.reuse ;  /* 0x0000000787877220 */ /* 0x080fe20000400000 */
[----:B0-----:R-:W-:Y:S01]  /*92c0*/  IADD3 R18, P4, R13, R22, RZ ;  /* 0x000000160d127210 */ /* 0x001fe20007f9e0ff */
[----:B------:R0:W-:Y:S01]  /*92d0*/  @P1 STG.E desc[UR14][R16.64], R15 ;  /* 0x0000000f10001986 */ /* 0x0001e2000c10190e */
[----:B------:R-:W-:Y:S01]  /*92e0*/  IADD3 R20, P6, R12, R24, RZ ;  /* 0x000000180c147210 */ /* 0x000fe20007fde0ff */
[-C--:B-1----:R-:W-:Y:S01]  /*92f0*/  FMUL R29, R68, R7.reuse ;  /* 0x00000007441d7220 */ /* 0x082fe20000400000 */
[----:B------:R-:W-:Y:S01]  /*9300*/  ISETP.GT.AND P1, PT, R11, 0x59, PT ;  /* 0x000000590b00780c */ /* 0x000fe20003f24270 */
[----:B------:R-:W-:Y:S01]  /*9310*/  IMAD.X R19, R14, 0x1, R23, P4 ;  /* 0x000000010e137824 */ /* 0x000fe200020e0617 */
[C---:B------:R-:W-:Y:S01]  /*9320*/  ISETP.GT.AND P2, PT, R9.reuse, 0x8, P2 ;  /* 0x000000080900780c */ /* 0x040fe20001744270 */
[----:B------:R-:W-:Y:S01]  /*9330*/  IMAD.X R21, R6, 0x1, R25, P6 ;  /* 0x0000000106157824 */ /* 0x000fe200030e0619 */
[----:B------:R-:W-:Y:S01]  /*9340*/  ISETP.GT.AND P4, PT, R9, RZ, P1 ;  /* 0x000000ff0900720c */ /* 0x000fe20000f84270 */
[-C--:B------:R-:W-:Y:S01]  /*9350*/  FMUL R137, R137, R7.reuse ;  /* 0x0000000789897220 */ /* 0x080fe20000400000 */
[----:B------:R1:W-:Y:S01]  /*9360*/  @P0 STG.E desc[UR14][R18.64], R67 ;  /* 0x0000004312000986 */ /* 0x0003e2000c10190e */
[----:B------:R-:W-:Y:S01]  /*9370*/  IADD3 R22, P0, R12, R26, RZ ;  /* 0x0000001a0c167210 */ /* 0x000fe20007f1e0ff */
[-C--:B------:R-:W-:Y:S01]  /*9380*/  FMUL R139, R139, R7.reuse ;  /* 0x000000078b8b7220 */ /* 0x080fe20000400000 */
[----:B------:R-:W-:Y:S01]  /*9390*/  ISETP.GT.AND P1, PT, R9, 0x8, P1 ;  /* 0x000000080900780c */ /* 0x000fe20000f24270 */
[----:B------:R2:W-:Y:S01]  /*93a0*/  @P5 STG.E desc[UR14][R20.64], R29 ;  /* 0x0000001d14005986 */ /* 0x0005e2000c10190e */
[----:B0-----:R-:W-:Y:S01]  /*93b0*/  IADD3 R16, P5, R13, R24, RZ ;  /* 0x000000180d107210 */ /* 0x001fe20007fbe0ff */
[----:B------:R-:W-:Y:S01]  /*93c0*/  IMAD.X R23, R6, 0x1, R27, P0 ;  /* 0x0000000106177824 */ /* 0x000fe200000e061b */
[----:B------:R-:W-:Y:S01]  /*93d0*/  ISETP.GT.AND P0, PT, R11, 0x60, PT ;  /* 0x000000600b00780c */ /* 0x000fe20003f04270 */
[-C--:B------:R-:W-:Y:S01]  /*93e0*/  FMUL R15, R70, R7.reuse ;  /* 0x00000007460f7220 */ /* 0x080fe20000400000 */
[----:B------:R-:W-:Y:S01]  /*93f0*/  IADD3 R24, P6, R12, R20, RZ ;  /* 0x000000140c187210 */ /* 0x000fe20007fde0ff */
[C---:B------:R-:W-:Y:S01]  /*9400*/  IMAD.X R17, R14.reuse, 0x1, R25, P5 ;  /* 0x000000010e117824 */ /* 0x040fe200028e0619 */
[----:B------:R-:W-:Y:S01]  /*9410*/  @P4 STG.E desc[UR14][R22.64], R69 ;  /* 0x0000004516004986 */ /* 0x000fe2000c10190e */
[----:B-1----:R-:W-:Y:S01]  /*9420*/  IADD3 R18, P5, R13, R26, RZ ;  /* 0x0000001a0d127210 */ /* 0x002fe20007fbe0ff */
[----:B------:R-:W-:Y:S01]  /*9430*/  FMUL R141, R141, R7 ;  /* 0x000000078d8d7220 */ /* 0x000fe20000400000 */
[----:B------:R-:W-:Y:S01]  /*9440*/  ISETP.GT.AND P4, PT, R9, RZ, P0 ;  /* 0x000000ff0900720c */ /* 0x000fe20000784270 */
[----:B------:R0:W-:Y:S01]  /*9450*/  @P2 STG.E desc[UR14][R16.64], R15 ;  /* 0x0000000f10002986 */ /* 0x0001e2000c10190e */
[----:B------:R-:W-:Y:S01]  /*9460*/  ISETP.GT.AND P2, PT, R11, 0x61, PT ;  /* 0x000000610b00780c */ /* 0x000fe20003f44270 */
[----:B------:R-:W-:-:S02]  /*9470*/  IMAD.X R19, R14, 0x1, R27, P5 ;  /* 0x000000010e137824 */ /* 0x000fc400028e061b */
[-C--:B--2---:R-:W-:Y:S01]  /*9480*/  FMUL R29, R72, R7.reuse ;  /* 0x00000007481d7220 */ /* 0x084fe20000400000 */
[----:B------:R-:W-:Y:S01]  /*9490*/  IMAD.X R25, R6, 0x1, R21, P6 ;  /* 0x0000000106197824 */ /* 0x000fe200030e0615 */
[----:B------:R-:W-:Y:S01]  /*94a0*/  ISETP.GT.AND P5, PT, R9, RZ, P2 ;  /* 0x000000ff0900720c */ /* 0x000fe200017a4270 */
[-C--:B------:R-:W-:Y:S01]  /*94b0*/  FMUL R143, R143, R7.reuse ;  /* 0x000000078f8f7220 */ /* 0x080fe20000400000 */
[----:B------:R1:W-:Y:S01]  /*94c0*/  @P1 STG.E desc[UR14][R18.64], R71 ;  /* 0x0000004712001986 */ /* 0x0003e2000c10190e */
[----:B------:R-:W-:Y:S01]  /*94d0*/  IADD3 R26, P1, R12, R22, RZ ;  /* 0x000000160c1a7210 */ /* 0x000fe20007f3e0ff */
[-C--:B------:R-:W-:Y:S01]  /*94e0*/  FMUL R145, R145, R7.reuse ;  /* 0x0000000791917220 */ /* 0x080fe20000400000 */
[----:B------:R-:W-:Y:S01]  /*94f0*/  ISETP.GT.AND P0, PT, R9, 0x8, P0 ;  /* 0x000000080900780c */ /* 0x000fe20000704270 */
[-C--:B------:R-:W-:Y:S01]  /*9500*/  FMUL R147, R147, R7.reuse ;  /* 0x0000000793937220 */ /* 0x080fe20000400000 */
[----:B------:R2:W-:Y:S01]  /*9510*/  @P4 STG.E desc[UR14][R24.64], R29 ;  /* 0x0000001d18004986 */ /* 0x0005e2000c10190e */
[----:B0-----:R-:W-:Y:S01]  /*9520*/  IADD3 R16, P4, R13, R20, RZ ;  /* 0x000000140d107210 */ /* 0x001fe20007f9e0ff */
[----:B------:R-:W-:Y:S01]  /*9530*/  IMAD.X R27, R6, 0x1, R23, P1 ;  /* 0x00000001061b7824 */ /* 0x000fe200008e0617 */
[----:B------:R-:W-:Y:S01]  /*9540*/  ISETP.GT.AND P1, PT, R11, 0x68, PT ;  /* 0x000000680b00780c */ /* 0x000fe20003f24270 */
[-C--:B------:R-:W-:Y:S01]  /*9550*/  FMUL R15, R74, R7.reuse ;  /* 0x000000074a0f7220 */ /* 0x080fe20000400000 */
[----:B------:R-:W-:Y:S01]  /*9560*/  ISETP.GT.AND P2, PT, R9, 0x8, P2 ;  /* 0x000000080900780c */ /* 0x000fe20001744270 */
        /* <DEDUP_REMOVED lines=9> */
[-C--:B--2---:R-:W-:Y:S01]  /*9600*/  FMUL R29, R76, R7.reuse ;  /* 0x000000074c1d7220 */ /* 0x084fe20000400000 */
[----:B------:R-:W-:Y:S01]  /*9610*/  ISETP.GT.AND P5, PT, R9, RZ, P0 ;  /* 0x000000ff0900720c */ /* 0x000fe200007a4270 */
[----:B------:R-:W-:Y:S01]  /*9620*/  FMUL R151, R151, R7 ;  /* 0x0000000797977220 */ /* 0x000fe20000400000 */
[----:B------:R1:W-:Y:S01]  /*9630*/  @P2 STG.E desc[UR14][R18.64], R75 ;  /* 0x0000004b12002986 */ /* 0x0003e2000c10190e */
[----:B------:R-:W-:Y:S01]  /*9640*/  IMAD.X R21, R6, 0x1, R25, P6 ;  /* 0x0000000106157824 */ /* 0x000fe200030e0619 */
[----:B------:R-:W-:-:S02]  /*9650*/  IADD3 R22, P2, R12, R26, RZ ;  /* 0x0000001a0c167210 */ /* 0x000fc40007f5e0ff */
[----:B------:R-:W-:Y:S01]  /*9660*/  ISETP.GT.AND P1, PT, R9, 0x8, P1 ;  /* 0x000000080900780c */ /* 0x000fe20000f24270 */
[----:B0-----:R-:W-:Y:S01]  /*9670*/  FMUL R15, R78, R7 ;  /* 0x000000074e0f7220 */ /* 0x001fe20000400000 */
[----:B------:R0:W-:Y:S01]  /*9680*/  @P4 STG.E desc[UR14][R20.64], R29 ;  /* 0x0000001d14004986 */ /* 0x0001e2000c10190e */
[----:B------:R-:W-:Y:S01]  /*9690*/  IADD3 R16, P4, R13, R24, RZ ;  /* 0x000000180d107210 */ /* 0x000fe20007f9e0ff */
[----:B------:R-:W-:Y:S01]  /*96a0*/  IMAD.X R23, R6, 0x1, R27, P2 ;  /* 0x0000000106177824 */ /* 0x000fe200010e061b */
[----:B------:R-:W-:Y:S02]  /*96b0*/  ISETP.GT.AND P2, PT, R11, 0x70, PT ;  /* 0x000000700b00780c */ /* 0x000fe40003f44270 */
[----:B------:R-:W-:Y:S01]  /*96c0*/  ISETP.GT.AND P0, PT, R9, 0x8, P0 ;  /* 0x000000080900780c */ /* 0x000fe20000704270 */
[----:B------:R-:W-:Y:S01]  /*96d0*/  IMAD.X R17, R14, 0x1, R25, P4 ;  /* 0x000000010e117824 */ /* 0x000fe200020e0619 */
[----:B------:R-:W-:Y:S01]  /*96e0*/  @P5 STG.E desc[UR14][R22.64], R77 ;  /* 0x0000004d16005986 */ /* 0x000fe2000c10190e */
[----:B-1----:R-:W-:-:S02]  /*96f0*/  IADD3 R18, P5, R13, R26, RZ ;  /* 0x0000001a0d127210 */ /* 0x002fc40007fbe0ff */
[----:B------:R-:W-:Y:S01]  /*9700*/  ISETP.GT.AND P4, PT, R9, RZ, P2 ;  /* 0x000000ff0900720c */ /* 0x000fe20001784270 */
[----:B------:R1:W-:Y:S01]  /*9710*/  @P1 STG.E desc[UR14][R16.64], R15 ;  /* 0x0000000f10001986 */ /* 0x0003e2000c10190e */
[----:B------:R-:W-:Y:S01]  /*9720*/  ISETP.GT.AND P1, PT, R11, 0x71, PT ;  /* 0x000000710b00780c */ /* 0x000fe20003f24270 */
[----:B------:R-:W-:Y:S01]  /*9730*/  IMAD.X R19, R14, 0x1, R27, P5 ;  /* 0x000000010e137824 */ /* 0x000fe200028e061b */
[----:B------:R-:W-:Y:S01]  /*9740*/  IADD3 R24, P6, R12, R20, RZ ;  /* 0x000000140c187210 */ /* 0x000fe20007fde0ff */
[----:B0-----:R-:W-:Y:S01]  /*9750*/  FMUL R29, R80, R7 ;  /* 0x00000007501d7220 */ /* 0x001fe20000400000 */
[----:B------:R-:W-:Y:S02]  /*9760*/  ISETP.GT.AND P5, PT, R9, RZ, P1 ;  /* 0x000000ff0900720c */ /* 0x000fe40000fa4270 */
[----:B------:R0:W-:Y:S01]  /*9770*/  @P0 STG.E desc[UR14][R18.64], R79 ;  /* 0x0000004f12000986 */ /* 0x0001e2000c10190e */
[----:B------:R-:W-:Y:S01]  /*9780*/  IMAD.X R25, R6, 0x1, R21, P6 ;  /* 0x0000000106197824 */ /* 0x000fe200030e0615 */
[----:B------:R-:W-:-:S02]  /*9790*/  IADD3 R26, P0, R12, R22, RZ ;  /* 0x000000160c1a7210 */ /* 0x000fc40007f1e0ff */
[----:B------:R-:W-:Y:S01]  /*97a0*/  ISETP.GT.AND P2, PT, R9, 0x8, P2 ;  /* 0x000000080900780c */ /* 0x000fe20001744270 */
[----:B-1----:R-:W-:Y:S01]  /*97b0*/  FMUL R15, R82, R7 ;  /* 0x00000007520f7220 */ /* 0x002fe20000400000 */
[----:B------:R1:W-:Y:S01]  /*97c0*/  @P4 STG.E desc[UR14][R24.64], R29 ;  /* 0x0000001d18004986 */ /* 0x0003e2000c10190e */
[----:B------:R-:W-:Y:S01]  /*97d0*/  IADD3 R16, P4, R13, R20, RZ ;  /* 0x000000140d107210 */ /* 0x000fe20007f9e0ff */
[----:B------:R-:W-:Y:S01]  /*97e0*/  IMAD.X R27, R6, 0x1, R23, P0 ;  /* 0x00000001061b7824 */ /* 0x000fe200000e0617 */
[----:B------:R-:W-:Y:S02]  /*97f0*/  ISETP.GT.AND P0, PT, R11, 0x78, PT ;  /* 0x000000780b00780c */ /* 0x000fe40003f04270 */
[----:B------:R-:W-:Y:S01]  /*9800*/  ISETP.GT.AND P1, PT, R9, 0x8, P1 ;  /* 0x000000080900780c */ /* 0x000fe20000f24270 */
[----:B------:R-:W-:Y:S01]  /*9810*/  IMAD.X R17, R14, 0x1, R21, P4 ;  /* 0x000000010e117824 */ /* 0x000fe200020e0615 */
[----:B------:R-:W-:Y:S01]  /*9820*/  @P5 STG.E desc[UR14][R26.64], R81 ;  /* 0x000000511a005986 */ /* 0x000fe2000c10190e */
[----:B0-----:R-:W-:-:S02]  /*9830*/  IADD3 R18, P5, R13, R22, RZ ;  /* 0x000000160d127210 */ /* 0x001fc40007fbe0ff */
[----:B------:R-:W-:Y:S01]  /*9840*/  ISETP.GT.AND P4, PT, R9, RZ, P0 ;  /* 0x000000ff0900720c */ /* 0x000fe20000784270 */
[----:B------:R0:W-:Y:S01]  /*9850*/  @P2 STG.E desc[UR14][R16.64], R15 ;  /* 0x0000000f10002986 */ /* 0x0001e2000c10190e */
[----:B------:R-:W-:Y:S01]  /*9860*/  ISETP.GT.AND P2, PT, R11, 0x79, PT ;  /* 0x000000790b00780c */ /* 0x000fe20003f44270 */
[----:B------:R-:W-:Y:S01]  /*9870*/  IMAD.X R19, R14, 0x1, R23, P5 ;  /* 0x000000010e137824 */ /* 0x000fe200028e0617 */
[----:B------:R-:W-:Y:S01]  /*9880*/  IADD3 R20, P6, R12, R24, RZ ;  /* 0x000000180c147210 */ /* 0x000fe20007fde0ff */
[----:B-1----:R-:W-:Y:S01]  /*9890*/  FMUL R29, R84, R7 ;  /* 0x00000007541d7220 */ /* 0x002fe20000400000 */
[----:B------:R-:W-:Y:S02]  /*98a0*/  ISETP.GT.AND P5, PT, R9, RZ, P2 ;  /* 0x000000ff0900720c */ /* 0x000fe400017a4270 */
        /* <DEDUP_REMOVED lines=269> */
[C---:B------:R-:W-:Y:S01]  /*a980*/  ISETP.GT.AND P0, PT, R9.reuse, 0x8, P0 ;  /* 0x000000080900780c */ /* 0x040fe20000704270 */
[----:B------:R-:W-:Y:S01]  /*a990*/  IMAD.X R17, R14, 0x1, R21, P4 ;  /* 0x000000010e117824 */ /* 0x000fe200020e0615 */
[----:B------:R-:W-:Y:S01]  /*a9a0*/  @P5 STG.E desc[UR14][R26.64], R137 ;  /* 0x000000891a005986 */ /* 0x000fe2000c10190e */
[----:B------:R-:W-:-:S02]  /*a9b0*/  ISETP.GT.AND P4, PT, R9, RZ, P2 ;  /* 0x000000ff0900720c */ /* 0x000fc40001784270 */
        /* <DEDUP_REMOVED lines=8> */
[----:B------:R-:W-:Y:S02]  /*aa40*/  ISETP.GT.AND P5, PT, R9, RZ, P1 ;  /* 0x000000ff0900720c */ /* 0x000fe40000fa4270 */
[----:B------:R1:W-:Y:S01]  /*aa50*/  @P0 STG.E desc[UR14][R18.64], R139 ;  /* 0x0000008b12000986 */ /* 0x0003e2000c10190e */
[----:B------:R-:W-:Y:S01]  /*aa60*/  IADD3 R22, P0, R12, R26, RZ ;  /* 0x0000001a0c167210 */ /* 0x000fe20007f1e0ff */
[----:B0-----:R-:W-:-:S02]  /*aa70*/  FMUL R15, R142, R7 ;  /* 0x000000078e0f7220 */ /* 0x001fc40000400000 */
[----:B------:R0:W-:Y:S01]  /*aa80*/  @P4 STG.E desc[UR14][R20.64], R29 ;  /* 0x0000001d14004986 */ /* 0x0001e2000c10190e */
[----:B------:R-:W-:Y:S01]  /*aa90*/  IADD3 R16, P4, R13, R24, RZ ;  /* 0x000000180d107210 */ /* 0x000fe20007f9e0ff */
[----:B------:R-:W-:Y:S01]  /*aaa0*/  IMAD.X R23, R6, 0x1, R27, P0 ;  /* 0x0000000106177824 */ /* 0x000fe200000e061b */
[----:B------:R-:W-:Y:S02]  /*aab0*/  ISETP.GT.AND P0, PT, R11, 0xf0, PT ;  /* 0x000000f00b00780c */ /* 0x000fe40003f04270 */
[----:B------:R-:W-:Y:S01]  /*aac0*/  ISETP.GT.AND P1, PT, R9, 0x8, P1 ;  /* 0x000000080900780c */ /* 0x000fe20000f24270 */
[C---:B------:R-:W-:Y:S01]  /*aad0*/  IMAD.X R17, R14.reuse, 0x1, R25, P4 ;  /* 0x000000010e117824 */ /* 0x040fe200020e0619 */
[----:B------:R-:W-:Y:S01]  /*aae0*/  @P5 STG.E desc[UR14][R22.64], R141 ;  /* 0x0000008d16005986 */ /* 0x000fe2000c10190e */
[----:B-1----:R-:W-:Y:S02]  /*aaf0*/  IADD3 R18, P5, R13, R26, RZ ;  /* 0x0000001a0d127210 */ /* 0x002fe40007fbe0ff */
[----:B------:R-:W-:Y:S01]  /*ab00*/  ISETP.GT.AND P4, PT, R9, RZ, P0 ;  /* 0x000000ff0900720c */ /* 0x000fe20000784270 */
[----:B------:R1:W-:Y:S01]  /*ab10*/  @P2 STG.E desc[UR14][R16.64], R15 ;  /* 0x0000000f10002986 */ /* 0x0003e2000c10190e */
[----:B------:R-:W-:Y:S01]  /*ab20*/  ISETP.GT.AND P2, PT, R11, 0xf1, PT ;  /* 0x000000f10b00780c */ /* 0x000fe20003f44270 */
[----:B------:R-:W-:Y:S01]  /*ab30*/  IMAD.X R19, R14, 0x1, R27, P5 ;  /* 0x000000010e137824 */ /* 0x000fe200028e061b */
[----:B------:R-:W-:Y:S01]  /*ab40*/  IADD3 R24, P6, R12, R20, RZ ;  /* 0x000000140c187210 */ /* 0x000fe20007fde0ff */
[----:B0-----:R-:W-:Y:S01]  /*ab50*/  FMUL R29, R144, R7 ;  /* 0x00000007901d7220 */ /* 0x001fe20000400000 */
[----:B------:R-:W-:-:S02]  /*ab60*/  ISETP.GT.AND P5, PT, R9, RZ, P2 ;  /* 0x000000ff0900720c */ /* 0x000fc400017a4270 */
[----:B------:R0:W-:Y:S01]  /*ab70*/  @P1 STG.E desc[UR14][R18.64], R143 ;  /* 0x0000008f12001986 */ /* 0x0001e2000c10190e */
[----:B------:R-:W-:Y:S01]  /*ab80*/  IMAD.X R25, R6, 0x1, R21, P6 ;  /* 0x0000000106197824 */ /* 0x000fe200030e0615 */
[----:B------:R-:W-:Y:S02]  /*ab90*/  ISETP.GT.AND P6, PT, R9, 0x8, P0 ;  /* 0x000000080900780c */ /* 0x000fe400007c4270 */
[----:B------:R-:W-:Y:S01]  /*aba0*/  IADD3 R26, P0, R12, R22, RZ ;  /* 0x000000160c1a7210 */ /* 0x000fe20007f1e0ff */
[----:B-1----:R-:W-:Y:S01]  /*abb0*/  FMUL R15, R146, R7 ;  /* 0x00000007920f7220 */ /* 0x002fe20000400000 */
[----:B------:R1:W-:Y:S01]  /*abc0*/  @P4 STG.E desc[UR14][R24.64], R29 ;  /* 0x0000001d18004986 */ /* 0x0003e2000c10190e */
[----:B------:R-:W-:Y:S02]  /*abd0*/  IADD3 R16, P1, R13, R20, RZ ;  /* 0x000000140d107210 */ /* 0x000fe40007f3e0ff */
[----:B------:R-:W-:Y:S01]  /*abe0*/  IMAD.X R27, R6, 0x1, R23, P0 ;  /* 0x00000001061b7824 */ /* 0x000fe200000e0617 */
[----:B------:R-:W-:-:S02]  /*abf0*/  ISETP.GT.AND P0, PT, R11, 0xf8, PT ;  /* 0x000000f80b00780c */ /* 0x000fc40003f04270 */
[C---:B0-----:R-:W-:Y:S01]  /*ac00*/  IADD3 R18, P4, R13.reuse, R22, RZ ;  /* 0x000000160d127210 */ /* 0x041fe20007f9e0ff */
[----:B------:R-:W-:Y:S01]  /*ac10*/  IMAD.X R17, R14, 0x1, R21, P1 ;  /* 0x000000010e117824 */ /* 0x000fe200008e0615 */
[----:B------:R0:W-:Y:S01]  /*ac20*/  @P5 STG.E desc[UR14][R26.64], R145 ;  /* 0x000000911a005986 */ /* 0x0001e2000c10190e */
[-C--:B------:R-:W-:Y:S02]  /*ac30*/  IADD3 R20, P5, R12, R24.reuse, RZ ;  /* 0x000000180c147210 */ /* 0x080fe40007fbe0ff */
[----:B------:R-:W-:Y:S01]  /*ac40*/  IMAD.X R19, R14, 0x1, R23, P4 ;  /* 0x000000010e137824 */ /* 0x000fe200020e0617 */
[----:B-1----:R-:W-:Y:S01]  /*ac50*/  IADD3 R24, P4, R13, R24, RZ ;  /* 0x000000180d187210 */ /* 0x002fe20007f9e0ff */
[----:B------:R0:W-:Y:S01]  /*ac60*/  @P6 STG.E desc[UR14][R16.64], R15 ;  /* 0x0000000f10006986 */ /* 0x0001e2000c10190e */
[----:B------:R-:W-:Y:S01]  /*ac70*/  ISETP.GT.AND P1, PT, R11, 0xf9, PT ;  /* 0x000000f90b00780c */ /* 0x000fe20003f24270 */
[--C-:B------:R-:W-:Y:S01]  /*ac80*/  IMAD.X R21, R6, 0x1, R25.reuse, P5 ;  /* 0x0000000106157824 */ /* 0x100fe200028e0619 */
[C---:B------:R-:W-:Y:S01]  /*ac90*/  ISETP.GT.AND P2, PT, R9.reuse, 0x8, P2 ;  /* 0x000000080900780c */ /* 0x040fe20001744270 */
[----:B------:R-:W-:Y:S01]  /*aca0*/  IMAD.X R25, R14, 0x1, R25, P4 ;  /* 0x000000010e197824 */ /* 0x000fe200020e0619 */
[----:B------:R-:W-:Y:S01]  /*acb0*/  ISETP.GT.AND P6, PT, R9, RZ, P0 ;  /* 0x000000ff0900720c */ /* 0x000fe200007c4270 */
[----:B------:R-:W-:Y:S01]  /*acc0*/  FMUL R11, R150, R7 ;  /* 0x00000007960b7220 */ /* 0x000fe20000400000 */
[----:B------:R-:W-:-:S02]  /*acd0*/  IADD3 R22, P5, R12, R26, RZ ;  /* 0x0000001a0c167210 */ /* 0x000fc40007fbe0ff */
[C---:B------:R-:W-:Y:S02]  /*ace0*/  ISETP.GT.AND P4, PT, R9.reuse, RZ, P1 ;  /* 0x000000ff0900720c */ /* 0x040fe40000f84270 */
[C---:B------:R-:W-:Y:S01]  /*acf0*/  ISETP.GT.AND P0, PT, R9.reuse, 0x8, P0 ;  /* 0x000000080900780c */ /* 0x040fe20000704270 */
[--C-:B------:R-:W-:Y:S01]  /*ad00*/  IMAD.X R23, R6, 0x1, R27.reuse, P5 ;  /* 0x0000000106177824 */ /* 0x100fe200028e061b */
[----:B------:R-:W-:Y:S01]  /*ad10*/  ISETP.GT.AND P1, PT, R9, 0x8, P1 ;  /* 0x000000080900780c */ /* 0x000fe20000f24270 */
[----:B------:R-:W-:Y:S01]  /*ad20*/  FMUL R9, R148, R7 ;  /* 0x0000000794097220 */ /* 0x000fe20000400000 */
[----:B------:R-:W-:Y:S01]  /*ad30*/  IADD3 R12, P5, R13, R26, RZ ;  /* 0x0000001a0d0c7210 */ /* 0x000fe20007fbe0ff */
[----:B------:R0:W-:Y:S04]  /*ad40*/  @P2 STG.E desc[UR14][R18.64], R147 ;  /* 0x0000009312002986 */ /* 0x0001e8000c10190e */
[----:B------:R-:W-:Y:S01]  /*ad50*/  IMAD.X R13, R14, 0x1, R27, P5 ;  /* 0x000000010e0d7824 */ /* 0x000fe200028e061b */
[----:B------:R0:W-:Y:S04]  /*ad60*/  @P6 STG.E desc[UR14][R20.64], R9 ;  /* 0x0000000914006986 */ /* 0x0001e8000c10190e */
[----:B------:R0:W-:Y:S04]  /*ad70*/  @P4 STG.E desc[UR14][R22.64], R149 ;  /* 0x0000009516004986 */ /* 0x0001e8000c10190e */
[----:B------:R0:W-:Y:S04]  /*ad80*/  @P0 STG.E desc[UR14][R24.64], R11 ;  /* 0x0000000b18000986 */ /* 0x0001e8000c10190e */
[----:B------:R0:W-:Y:S02]  /*ad90*/  @P1 STG.E desc[UR14][R12.64], R151 ;  /* 0x000000970c001986 */ /* 0x0001e4000c10190e */
.L_x_273:
[----:B------:R-:W-:Y:S05]  /*ada0*/  BSYNC B0 ;  /* 0x0000000000007941 */ /* 0x000fea0003800000 */
.L_x_21:
[----:B------:R-:W-:Y:S01]  /*adb0*/  ULDC UR8, c[0x0][0xc] ;  /* 0x0000030000087ab9 */ /* 0x000fe20000000800 */
[----:B------:R-:W-:Y:S01]  /*adc0*/  ULDC UR9, c[0x0][0x10] ;  /* 0x0000040000097ab9 */ /* 0x000fe20000000800 */
[----:B0-----:R-:W0:Y:S01]  /*add0*/  LDC R9, c[0x0][0x14] ;  /* 0x00000500ff097b82 */ /* 0x001e220000000800 */
[----:B------:R-:W-:Y:S01]  /*ade0*/  UIMAD.WIDE.U32 UR8, UR8, UR9, URZ ;  /* 0x00000009080872a5 */ /* 0x000fe2000f8e003f */
[----:B------:R-:W-:Y:S02]  /*adf0*/  IMAD.MOV.U32 R12, RZ, RZ, -0x1 ;  /* 0xffffffffff0c7424 */ /* 0x000fe400078e00ff */
[----:B------:R-:W-:-:S03]  /*ae00*/  IMAD.MOV.U32 R6, RZ, RZ, -0x1 ;  /* 0xffffffffff067424 */ /* 0x000fc600078e00ff */
[----:B0-----:R-:W-:-:S04]  /*ae10*/  IMAD.WIDE.U32 R2, R9, UR8, R2 ;  /* 0x0000000809027c25 */ /* 0x001fc8000f8e0002 */
[----:B------:R-:W-:Y:S01]  /*ae20*/  IMAD R9, R9, UR9, RZ ;  /* 0x0000000909097c24 */ /* 0x000fe2000f8e02ff */
[----:B------:R-:W-:Y:S02]  /*ae30*/  ULDC.64 UR8, c[0x0][0x750] ;  /* 0x0001d40000087ab9 */ /* 0x000fe40000000a00 */
[----:B------:R-:W-:Y:S01]  /*ae40*/  ISETP.GE.U32.AND P0, PT, R2, UR8, PT ;  /* 0x0000000802007c0c */ /* 0x000fe2000bf06070 */
[--C-:B------:R-:W-:Y:S01]  /*ae50*/  IMAD.IADD R3, R3, 0x1, R9.reuse ;  /* 0x0000000103037824 */ /* 0x100fe200078e0209 */
[----:B------:R-:W-:-:S04]  /*ae60*/  PRMT R9, RZ, 0x7610, R9 ;  /* 0x00007610ff097816 */ /* 0x000fc80000000009 */
[----:B------:R-:W-:-:S13]  /*ae70*/  ISETP.GE.U32.AND.EX P0, PT, R3, UR9, PT, P0 ;  /* 0x0000000903007c0c */ /* 0x000fda000bf06100 */
[----:B------:R-:W-:Y:S05]  /*ae80*/  @P0 BRA `(.L_x_274) ;  /* 0x0000000400600947 */ /* 0x000fea0003800000 */
[----:B------:R-:W0:Y:S01]  /*ae90*/  S2R R18, SR_CTAID.X ;  /* 0x0000000000127919 */ /* 0x000e220000002500 */
[----:B-1----:R-:W1:Y:S01]  /*aea0*/  LDC.64 R16, c[0x0][0x728] ;  /* 0x0001ca00ff107b82 */ /* 0x002e620000000a00 */
[----:B------:R-:W-:Y:S01]  /*aeb0*/  ULDC UR7, c[0x0][0x150] ;  /* 0x0000540000077ab9 */ /* 0x000fe20000000800 */
[----:B------:R-:W-:Y:S01]  /*aec0*/  IMAD.MOV.U32 R14, RZ, RZ, R2 ;  /* 0x000000ffff0e7224 */ /* 0x000fe200078e0002 */
[----:B------:R-:W0:Y:S01]  /*aed0*/  S2R R24, SR_CTAID.Y ;  /* 0x0000000000187919 */ /* 0x000e220000002600 */
[----:B------:R-:W-:-:S04]  /*aee0*/  IMAD.MOV.U32 R15, RZ, RZ, R3 ;  /* 0x000000ffff0f7224 */ /* 0x000fc800078e0003 */
[----:B------:R-:W2:Y:S08]  /*aef0*/  LDC R23, c[0x0][0x144] ;  /* 0x00005100ff177b82 */ /* 0x000eb00000000800 */
[----:B------:R-:W2:Y:S08]  /*af00*/  LDC R6, c[0x0][0x730] ;  /* 0x0001cc00ff067b82 */ /* 0x000eb00000000800 */
[----:B---3--:R-:W3:Y:S01]  /*af10*/  LDC.64 R20, c[0x0][0x720] ;  /* 0x0001c800ff147b82 */ /* 0x008ee20000000a00 */
[----:B-1----:R-:W-:-:S04]  /*af20*/  ISETP.NE.U32.AND P0, PT, R16, RZ, PT ;  /* 0x000000ff1000720c */ /* 0x002fc80003f05070 */
[----:B------:R-:W-:Y:S02]  /*af30*/  ISETP.NE.AND.EX P0, PT, R17, RZ, PT, P0 ;  /* 0x000000ff1100720c */ /* 0x000fe40003f05300 */
[----:B0-----:R-:W-:-:S05]  /*af40*/  I2FP.F32.U32 R9, R18 ;  /* 0x0000001200097245 */ /* 0x001fca0000201000 */
[----:B------:R-:W-:-:S04]  /*af50*/  FMUL R9, R9, UR7 ;  /* 0x0000000709097c20 */ /* 0x000fc80008400000 */
[----:B------:R0:W1:Y:S02]  /*af60*/  F2I.U32.TRUNC.NTZ R22, R9 ;  /* 0x0000000900167305 */ /* 0x000064000020f000 */
[----:B--2---:R-:W-:Y:S05]  /*af70*/  @!P0 BRA `(.L_x_275) ;  /* 0x0000000000288947 */ /* 0x004fea0003800000 */
[----:B0-----:R-:W0:Y:S02]  /*af80*/  LDC R9, c[0x0][0x734] ;  /* 0x0001cd00ff097b82 */ /* 0x001e240000000800 */
        /* <DEDUP_REMOVED lines=9> */
.L_x_275:
[----:B------:R-:W2:Y:S01]  /*b020*/  LDC.64 R28, c[0x0][0x740] ;  /* 0x0001d000ff1c7b82 */ /* 0x000ea20000000a00 */
[-CC-:B------:R-:W-:Y:S01]  /*b030*/  SHF.R.U64 R19, R14, R6.reuse, R15.reuse ;  /* 0x000000060e137219 */ /* 0x180fe2000000120f */
[----:B-1----:R-:W-:Y:S01]  /*b040*/  IMAD.MOV R22, RZ, RZ, -R22 ;  /* 0x000000ffff167224 */ /* 0x002fe200078e0a16 */
[----:B------:R-:W-:Y:S01]  /*b050*/  SHF.R.U32.HI R6, RZ, R6, R15 ;  /* 0x00000006ff067219 */ /* 0x000fe2000001160f */
[----:B------:R-:W-:Y:S01]  /*b060*/  ULDC UR7, c[0x0][0x154] ;  /* 0x0000550000077ab9 */ /* 0x000fe20000000800 */
[----:B0-----:R-:W-:Y:S01]  /*b070*/  IADD3 R9, P0, RZ, -R19, RZ ;  /* 0x80000013ff097210 */ /* 0x001fe20007f1e0ff */
[----:B------:R-:W-:Y:S02]  /*b080*/  IMAD R25, R23, R22, R18 ;  /* 0x0000001617197224 */ /* 0x000fe400078e0212 */
[----:B------:R-:W0:Y:S01]  /*b090*/  LDC R12, c[0x0][0x718] ;  /* 0x0001c600ff0c7b82 */ /* 0x000e220000000800 */
[----:B------:R-:W-:Y:S02]  /*b0a0*/  IMAD.MOV.U32 R13, RZ, RZ, 0x1 ;  /* 0x00000001ff0d7424 */ /* 0x000fe400078e00ff */
[----:B------:R-:W-:-:S04]  /*b0b0*/  IMAD.X R11, RZ, RZ, ~R6, P0 ;  /* 0x000000ffff0b7224 */ /* 0x000fc800000e0e06 */
[-C--:B---3--:R-:W-:Y:S01]  /*b0c0*/  IMAD R6, R11, R20.reuse, RZ ;  /* 0x000000140b067224 */ /* 0x088fe200078e02ff */
[----:B------:R-:W1:Y:S01]  /*b0d0*/  LDC R14, c[0x0][0x708] ;  /* 0x0001c200ff0e7b82 */ /* 0x000e620000000800 */
[----:B------:R-:W-:-:S04]  /*b0e0*/  IMAD.WIDE.U32 R10, R9, R20, R2 ;  /* 0x00000014090a7225 */ /* 0x000fc800078e0002 */
[----:B------:R-:W-:Y:S01]  /*b0f0*/  IMAD R9, R9, R21, R6 ;  /* 0x0000001509097224 */ /* 0x000fe200078e0206 */
[----:B------:R-:W-:Y:S02]  /*b100*/  I2FP.F32.U32 R6, R24 ;  /* 0x0000001800067245 */ /* 0x000fe40000201000 */
[----:B----4-:R-:W3:Y:S01]  /*b110*/  LDC R26, c[0x0][0x758] ;  /* 0x0001d600ff1a7b82 */ /* 0x010ee20000000800 */
[----:B------:R-:W-:Y:S01]  /*b120*/  IMAD.IADD R9, R11, 0x1, R9 ;  /* 0x000000010b097824 */ /* 0x000fe200078e0209 */
[----:B--2---:R-:W-:Y:S01]  /*b130*/  ISETP.NE.U32.AND P0, PT, R28, RZ, PT ;  /* 0x000000ff1c00720c */ /* 0x004fe20003f05070 */
[----:B------:R-:W-:Y:S01]  /*b140*/  FMUL R6, R6, UR7 ;  /* 0x0000000706067c20 */ /* 0x000fe20008400000 */
[----:B------:R-:W-:Y:S02]  /*b150*/  IMAD.MOV.U32 R11, RZ, RZ, -0x1 ;  /* 0xffffffffff0b7424 */ /* 0x000fe400078e00ff */
[----:B------:R-:W-:Y:S01]  /*b160*/  ISETP.NE.AND.EX P0, PT, R29, RZ, PT, P0 ;  /* 0x000000ff1d00720c */ /* 0x000fe20003f05300 */
[----:B------:R2:W4:Y:S01]  /*b170*/  F2I.U32.TRUNC.NTZ R21, R6 ;  /* 0x0000000600157305 */ /* 0x000522000020f000 */
[----:B------:R-:W2:Y:S01]  /*b180*/  LDC R23, c[0x0][0x148] ;  /* 0x00005200ff177b82 */ /* 0x000ea20000000800 */
[----:B0-----:R-:W-:-:S02]  /*b190*/  SHF.R.U64 R18, R10, R12, R9 ;  /* 0x0000000c0a127219 */ /* 0x001fc40000001209 */
[----:B------:R-:W-:-:S05]  /*b1a0*/  SHF.R.U32.HI R9, RZ, R12, R9 ;  /* 0x0000000cff097219 */ /* 0x000fca0000011609 */
[----:B------:R-:W0:Y:S01]  /*b1b0*/  LDC R22, c[0x0][0x700] ;  /* 0x0001c000ff167b82 */ /* 0x000e220000000800 */
[-CC-:B-1----:R-:W-:Y:S02]  /*b1c0*/  SHF.R.U64 R16, R18, R14.reuse, R9.reuse ;  /* 0x0000000e12107219 */ /* 0x182fe40000001209 */
[----:B------:R-:W-:-:S05]  /*b1d0*/  SHF.R.U32.HI R9, RZ, R14, R9 ;  /* 0x0000000eff097219 */ /* 0x000fca0000011609 */
[----:B------:R-:W1:Y:S01]  /*b1e0*/  LDC R30, c[0x0][0x748] ;  /* 0x0001d200ff1e7b82 */ /* 0x000e620000000800 */
[-C--:B---3--:R-:W-:Y:S02]  /*b1f0*/  SHF.L.U32 R10, R11, R26.reuse, RZ ;  /* 0x0000001a0b0a7219 */ /* 0x088fe400000006ff */
[-CC-:B------:R-:W-:Y:S02]  /*b200*/  SHF.R.U64 R20, R16, R26.reuse, R9.reuse ;  /* 0x0000001a10147219 */ /* 0x180fe40000001209 */
[----:B------:R-:W-:Y:S02]  /*b210*/  SHF.R.U32.HI R11, RZ, R26, R9 ;  /* 0x0000001aff0b7219 */ /* 0x000fe40000011609 */
[----:B------:R-:W-:Y:S01]  /*b220*/  LOP3.LUT R27, RZ, R10, RZ, 0x33, !PT ;  /* 0x0000000aff1b7212 */ /* 0x000fe200078e33ff */
[----:B------:R-:W3:Y:S01]  /*b230*/  LDC R31, c[0x0][0x738] ;  /* 0x0001ce00ff1f7b82 */ /* 0x000ee20000000800 */
[----:B------:R-:W-:Y:S01]  /*b240*/  SHF.L.U32 R26, R13, R26, RZ ;  /* 0x0000001a0d1a7219 */ /* 0x000fe200000006ff */
[----:B------:R-:W-:-:S06]  /*b250*/  IMAD.MOV.U32 R10, RZ, RZ, R20 ;  /* 0x000000ffff0a7224 */ /* 0x000fcc00078e0014 */
[----:B------:R-:W0:Y:S01]  /*b260*/  LDC R32, c[0x0][0x710] ;  /* 0x0001c400ff207b82 */ /* 0x000e220000000800 */
[----:B----4-:R-:W-:Y:S05]  /*b270*/  @!P0 BRA `(.L_x_276) ;  /* 0x0000000000288947 */ /* 0x010fea0003800000 */
[----:B------:R-:W4:Y:S02]  /*b280*/  LDC R9, c[0x0][0x74c] ;  /* 0x0001d300ff097b82 */ /* 0x000f240000000800 */
[----:B----4-:R-:W-:-:S05]  /*b290*/  IADD3 R9, P0, R20, R9, RZ ;  /* 0x0000000914097210 */ /* 0x010fca0007f1e0ff */
        /* <DEDUP_REMOVED lines=8> */
.L_x_276:
[----:B-12---:R-:W-:Y:S01]  /*b320*/  SHF.R.U64 R6, R10, R30, R11 ;  /* 0x0000001e0a067219 */ /* 0x006fe2000000120b */
[----:B0-----:R-:W-:Y:S01]  /*b330*/  VIADD R13, R22, 0xffffffff ;  /* 0xffffffff160d7836 */ /* 0x001fe20000000000 */
[----:B------:R-:W-:Y:S01]  /*b340*/  LOP3.LUT R11, R16, R27, RZ, 0xc0, !PT ;  /* 0x0000001b100b7212 */ /* 0x000fe200078ec0ff */
[----:B------:R-:W-:Y:S02]  /*b350*/  IMAD.MOV R21, RZ, RZ, -R21 ;  /* 0x000000ffff157224 */ /* 0x000fe400078e0a15 */
[----:B------:R-:W-:Y:S02]  /*b360*/  IMAD.MOV R9, RZ, RZ, -R6 ;  /* 0x000000ffff097224 */ /* 0x000fe400078e0a06 */
[----:B------:R-:W-:Y:S01]  /*b370*/  IMAD R10, R26, R6, R11 ;  /* 0x000000061a0a7224 */ /* 0x000fe200078e020b */
[----:B------:R-:W-:Y:S01]  /*b380*/  LOP3.LUT R11, R18, R13, RZ, 0xc0, !PT ;  /* 0x0000000d120b7212 */ /* 0x000fe200078ec0ff */
[----:B------:R-:W-:Y:S02]  /*b390*/  @P3 IMAD R25, R23, R21, R24 ;  /* 0x0000001517193224 */ /* 0x000fe400078e0218 */
[----:B---3--:R-:W-:-:S02]  /*b3a0*/  IMAD R6, R9, R31, R20 ;  /* 0x0000001f09067224 */ /* 0x008fc400078e0214 */
[----:B------:R-:W-:Y:S02]  /*b3b0*/  IMAD R10, R10, R32, R25 ;  /* 0x000000200a0a7224 */ /* 0x000fe400078e0219 */
[----:B------:R-:W-:Y:S02]  /*b3c0*/  IMAD R11, R6, R22, R11 ;  /* 0x00000016060b7224 */ /* 0x000fe400078e020b */
[----:B------:R-:W-:Y:S02]  /*b3d0*/  IMAD.MOV.U32 R9, RZ, RZ, 0x1 ;  /* 0x00000001ff097424 */ /* 0x000fe400078e00ff */
[----:B------:R-:W-:Y:S01]  /*b3e0*/  IMAD.MOV.U32 R6, RZ, RZ, R19 ;  /* 0x000000ffff067224 */ /* 0x000fe200078e0013 */
[----:B------:R-:W-:Y:S02]  /*b3f0*/  SEL R12, R11, R10, !P3 ;  /* 0x0000000a0b0c7207 */ /* 0x000fe40005800000 */
[----:B------:R-:W-:-:S07]  /*b400*/  SEL R10, R10, R11, !P3 ;  /* 0x0000000b0a0a7207 */ /* 0x000fce0005800000 */
.L_x_274:
[----:B------:R-:W-:-:S13]  /*b410*/  LOP3.LUT P0, RZ, R9, 0xff, RZ, 0xc0, !PT ;  /* 0x000000ff09ff7812 */ /* 0x000fda000780c0ff */
[----:B------:R-:W-:Y:S05]  /*b420*/  @P0 BRA `(.L_x_277) ;  /* 0xffffff5800cc0947 */ /* 0x000fea000383ffff */
[----:B------:R-:W-:Y:S05]  /*b430*/  EXIT ;  /* 0x000000000000794d */ /* 0x000fea0003800000 */
.L_x_3:
[----:B0-----:R-:W-:Y:S01]  /*b440*/  ULDC.64 UR4, c[0x0][0x750] ;  /* 0x0001d40000047ab9 */ /* 0x001fe20000000a00 */
        /* <DEDUP_REMOVED lines=25> */
.L_x_279:
        /* <DEDUP_REMOVED lines=17> */
[----:B------:R-:W-:-:S03]  /*b6f0*/  IMAD.MOV.U32 R11, RZ, RZ, 0x1 ;  /* 0x00000001ff0b7424 */ /* 0x000fc600078e00ff */
[-C--:B0-----:R-:W-:Y:S02]  /*b700*/  SHF.R.U64 R14, R10, R22.reuse, R5 ;  /* 0x000000160a0e7219 */ /* 0x081fe40000001205 */
[----:B------:R-:W-:Y:S02]  /*b710*/  I2FP.F32.U32 R10, R7 ;  /* 0x00000007000a7245 */ /* 0x000fe40000201000 */
[----:B------:R-:W0:Y:S01]  /*b720*/  LDC R12, c[0x0][0x758] ;  /* 0x0001d600ff0c7b82 */ /* 0x000e220000000800 */
[----:B-1----:R-:W-:Y:S01]  /*b730*/  ISETP.NE.U32.AND P0, PT, R26, RZ, PT ;  /* 0x000000ff1a00720c */ /* 0x002fe20003f05070 */
[----:B---3--:R-:W-:Y:S02]  /*b740*/  IMAD.MOV R9, RZ, RZ, -R13 ;  /* 0x000000ffff097224 */ /* 0x008fe400078e0a0d */
[----:B------:R-:W-:Y:S01]  /*b750*/  FMUL R10, R10, UR4 ;  /* 0x000000040a0a7c20 */ /* 0x000fe20008400000 */
[----:B------:R-:W-:Y:S02]  /*b760*/  SHF.R.U32.HI R5, RZ, R22, R5 ;  /* 0x00000016ff057219 */ /* 0x000fe40000011605 */
[----:B------:R-:W-:Y:S01]  /*b770*/  ISETP.NE.AND.EX P0, PT, R27, RZ, PT, P0 ;  /* 0x000000ff1b00720c */ /* 0x000fe20003f05300 */
[----:B------:R1:W3:Y:S01]  /*b780*/  F2I.U32.TRUNC.NTZ R17, R10 ;  /* 0x0000000a00117305 */ /* 0x0002e2000020f000 */
[----:B------:R-:W1:Y:S01]  /*b790*/  LDC R24, c[0x0][0x148] ;  /* 0x00005200ff187b82 */ /* 0x000e620000000800 */
[----:B--2---:R-:W-:-:S02]  /*b7a0*/  IMAD R22, R15, R9, R8 ;  /* 0x000000090f167224 */ /* 0x004fc400078e0208 */
[----:B------:R-:W-:-:S05]  /*b7b0*/  IMAD.MOV.U32 R9, RZ, RZ, -0x1 ;  /* 0xffffffffff097424 */ /* 0x000fca00078e00ff */
[----:B------:R-:W2:Y:S01]  /*b7c0*/  LDC R19, c[0x0][0x700] ;  /* 0x0001c000ff137b82 */ /* 0x000ea20000000800 */
[-CC-:B----4-:R-:W-:Y:S02]  /*b7d0*/  SHF.R.U64 R18, R14, R20.reuse, R5.reuse ;  /* 0x000000140e127219 */ /* 0x190fe40000001205 */
[----:B------:R-:W-:-:S05]  /*b7e0*/  SHF.R.U32.HI R5, RZ, R20, R5 ;  /* 0x00000014ff057219 */ /* 0x000fca0000011605 */
[----:B------:R-:W4:Y:S01]  /*b7f0*/  LDC R21, c[0x0][0x748] ;  /* 0x0001d200ff157b82 */ /* 0x000f220000000800 */
[-C--:B0-----:R-:W-:Y:S02]  /*b800*/  SHF.L.U32 R8, R9, R12.reuse, RZ ;  /* 0x0000000c09087219 */ /* 0x081fe400000006ff */
[--C-:B------:R-:W-:Y:S02]  /*b810*/  SHF.R.U64 R20, R18, R12, R5.reuse ;  /* 0x0000000c12147219 */ /* 0x100fe40000001205 */
[----:B------:R-:W-:Y:S02]  /*b820*/  LOP3.LUT R29, RZ, R8, RZ, 0x33, !PT ;  /* 0x00000008ff1d7212 */ /* 0x000fe400078e33ff */
[-C--:B------:R-:W-:Y:S01]  /*b830*/  SHF.R.U32.HI R9, RZ, R12.reuse, R5 ;  /* 0x0000000cff097219 */ /* 0x080fe20000011605 */
[----:B------:R-:W0:Y:S01]  /*b840*/  LDC R23, c[0x0][0x738] ;  /* 0x0001ce00ff177b82 */ /* 0x000e220000000800 */
[----:B------:R-:W-:Y:S01]  /*b850*/  SHF.L.U32 R25, R11, R12, RZ ;  /* 0x0000000c0b197219 */ /* 0x000fe200000006ff */
[----:B------:R-:W-:-:S06]  /*b860*/  IMAD.MOV.U32 R8, RZ, RZ, R20 ;  /* 0x000000ffff087224 */ /* 0x000fcc00078e0014 */
[----:B------:R-:W0:Y:S01]  /*b870*/  LDC R28, c[0x0][0x710] ;  /* 0x0001c400ff1c7b82 */ /* 0x000e220000000800 */
[----:B-1-3--:R-:W-:Y:S05]  /*b880*/  @!P0 BRA `(.L_x_280) ;  /* 0x0000000000288947 */ /* 0x00afea0003800000 */
[----:B------:R-:W1:Y:S02]  /*b890*/  LDC R5, c[0x0][0x74c] ;  /* 0x0001d300ff057b82 */ /* 0x000e640000000800 */
[----:B-1----:R-:W-:-:S05]  /*b8a0*/  IADD3 R5, P0, R20, R5, RZ ;  /* 0x0000000514057210 */ /* 0x002fca0007f1e0ff */
        /* <DEDUP_REMOVED lines=8> */
.L_x_280:
[----:B----4-:R-:W-:Y:S01]  /*b930*/  SHF.R.U64 R8, R8, R21, R9 ;  /* 0x0000001508087219 */ /* 0x010fe20000001209 */
[----:B--2---:R-:W-:Y:S01]  /*b940*/  VIADD R13, R19, 0xffffffff ;  /* 0xffffffff130d7836 */ /* 0x004fe20000000000 */
[----:B------:R-:W-:Y:S01]  /*b950*/  LOP3.LUT R5, R18, R29, RZ, 0xc0, !PT ;  /* 0x0000001d12057212 */ /* 0x000fe200078ec0ff */
[----:B------:R-:W-:Y:S02]  /*b960*/  IMAD.MOV R17, RZ, RZ, -R17 ;  /* 0x000000ffff117224 */ /* 0x000fe400078e0a11 */
[----:B------:R-:W-:Y:S02]  /*b970*/  IMAD.MOV R9, RZ, RZ, -R8 ;  /* 0x000000ffff097224 */ /* 0x000fe400078e0a08 */
[----:B------:R-:W-:Y:S01]  /*b980*/  IMAD R11, R25, R8, R5 ;  /* 0x00000008190b7224 */ /* 0x000fe200078e0205 */
[----:B------:R-:W-:Y:S01]  /*b990*/  LOP3.LUT R8, R14, R13, RZ, 0xc0, !PT ;  /* 0x0000000d0e087212 */ /* 0x000fe200078ec0ff */
[----:B------:R-:W-:Y:S02]  /*b9a0*/  @P3 IMAD R22, R24, R17, R7 ;  /* 0x0000001118163224 */ /* 0x000fe400078e0207 */
[----:B0-----:R-:W-:-:S02]  /*b9b0*/  IMAD R5, R9, R23, R20 ;  /* 0x0000001709057224 */ /* 0x001fc400078e0214 */
[----:B------:R-:W-:Y:S02]  /*b9c0*/  IMAD R11, R11, R28, R22 ;  /* 0x0000001c0b0b7224 */ /* 0x000fe400078e0216 */
[----:B------:R-:W-:Y:S02]  /*b9d0*/  IMAD R8, R5, R19, R8 ;  /* 0x0000001305087224 */ /* 0x000fe400078e0208 */
[----:B------:R-:W-:Y:S02]  /*b9e0*/  IMAD.MOV.U32 R7, RZ, RZ, 0x1 ;  /* 0x00000001ff077424 */ /* 0x000fe400078e00ff */
[----:B------:R-:W-:Y:S01]  /*b9f0*/  IMAD.MOV.U32 R10, RZ, RZ, R16 ;  /* 0x000000ffff0a7224 */ /* 0x000fe200078e0010 */
[----:B------:R-:W-:Y:S02]  /*ba00*/  SEL R14, R8, R11, !P3 ;  /* 0x0000000b080e7207 */ /* 0x000fe40005800000 */
[----:B------:R-:W-:Y:S02]  /*ba10*/  PRMT R5, R7, 0x7610, R5 ;  /* 0x0000761007057816 */ /* 0x000fe40000000005 */
[----:B------:R-:W-:-:S07]  /*ba20*/  SEL R11, R11, R8, !P3 ;  /* 0x000000080b0b7207 */ /* 0x000fce0005800000 */
.L_x_278:
[----:B------:R-:W-:-:S08]  /*ba30*/  NOP ;  /* 0x0000000000007918 */ /* 0x000fd00000000000 */
[----:B------:R-:W0:-:S00]  /*ba40*/  USETMAXREG.DEALLOC.CTAPOOL 0x28 ;  /* 0x00000028000079c8 */ /* 0x000e0000080e0500 */
[----:B0-----:R-:W-:-:S13]  /*ba50*/  ISETP.NE.AND P0, PT, R6, RZ, PT ;  /* 0x000000ff0600720c */ /* 0x001fda0003f05270 */
[----:B------:R-:W-:Y:S05]  /*ba60*/  @P0 EXIT ;  /* 0x000000000000094d */ /* 0x000fea0003800000 */
[----:B------:R-:W-:Y:S01]  /*ba70*/  LOP3.LUT P0, RZ, R5, 0xff, RZ, 0xc0, !PT ;  /* 0x000000ff05ff7812 */ /* 0x000fe2000780c0ff */
[----:B------:R-:W-:Y:S02]  /*ba80*/  IMAD.MOV.U32 R5, RZ, RZ, 0x1 ;  /* 0x00000001ff057424 */ /* 0x000fe400078e00ff */
[----:B------:R-:W-:-:S10]  /*ba90*/  IMAD.MOV.U32 R13, RZ, RZ, RZ ;  /* 0x000000ffff0d7224 */ /* 0x000fd400078e00ff */
[----:B------:R-:W-:Y:S05]  /*baa0*/  @!P0 BRA `(.L_x_281) ;  /* 0x0000000c00608947 */ /* 0x000fea0003800000 */
[----:B------:R-:W0:Y:S01]  /*bab0*/  LDC R5, c[0x0][0x28c] ;  /* 0x0000a300ff057b82 */ /* 0x000e220000000800 */
[----:B------:R-:W-:Y:S01]  /*bac0*/  ULDC UR5, c[0x0][0x758] ;  /* 0x0001d60000057ab9 */ /* 0x000fe20000000800 */
[----:B------:R-:W-:Y:S01]  /*bad0*/  UMOV UR7, 0xffffffff ;  /* 0xffffffff00077882 */ /* 0x000fe20000000000 */
[----:B------:R-:W-:Y:S01]  /*bae0*/  ULDC UR6, c[0x0][0xc] ;  /* 0x0000030000067ab9 */ /* 0x000fe20000000800 */
[----:B------:R-:W-:Y:S01]  /*baf0*/  USHF.L.U32 UR9, UR7, UR5, URZ ;  /* 0x0000000507097299 */ /* 0x000fe2000800063f */
[C---:B------:R-:W-:Y:S01]  /*bb00*/  LOP3.LUT P2, RZ, R0.reuse, 0x7f, RZ, 0xc0, !PT ;  /* 0x0000007f00ff7812 */ /* 0x040fe2000784c0ff */
[----:B------:R-:W-:Y:S01]  /*bb10*/  UMOV UR8, 0x1 ;  /* 0x0000000100087882 */ /* 0x000fe20000000000 */
[----:B------:R-:W-:Y:S01]  /*bb20*/  ULDC UR7, c[0x0][0x10] ;  /* 0x0000040000077ab9 */ /* 0x000fe20000000800 */
[----:B------:R-:W-:Y:S01]  /*bb30*/  LOP3.LUT P0, RZ, R0, 0x1f, RZ, 0xc0, !PT ;  /* 0x0000001f00ff7812 */ /* 0x000fe2000780c0ff */
[----:B------:R-:W-:Y:S01]  /*bb40*/  UIMAD.WIDE.U32 UR6, UR6, UR7, URZ ;  /* 0x00000007060672a5 */ /* 0x000fe2000f8e003f */
[----:B------:R-:W-:Y:S01]  /*bb50*/  BSSY B0, `(.L_x_281) ;  /* 0x00000cd000007945 */ /* 0x000fe20003800000 */
[----:B------:R-:W-:Y:S01]  /*bb60*/  USHF.L.U32 UR5, UR8, UR5, URZ ;  /* 0x0000000508057299 */ /* 0x000fe2000800063f */
[----:B------:R-:W-:Y:S01]  /*bb70*/  IMAD.MOV.U32 R15, RZ, RZ, 0x1 ;  /* 0x00000001ff0f7424 */ /* 0x000fe200078e00ff */
[----:B------:R-:W-:Y:S01]  /*bb80*/  LOP3.LUT R16, R4, 0x2, RZ, 0xfc, !PT ;  /* 0x0000000204107812 */ /* 0x000fe200078efcff */
[----:B------:R-:W-:Y:S01]  /*bb90*/  ULDC UR8, c[0x0][0x14] ;  /* 0x0000050000087ab9 */ /* 0x000fe20000000800 */
[----:B------:R-:W-:Y:S01]  /*bba0*/  PLOP3.LUT P0, PT, P0, P2, PT, 0x8a, 0x0 ;  /* 0x000000000000781c */ /* 0x000fe20000705172 */
[----:B------:R-:W-:Y:S01]  /*bbb0*/  UIMAD.WIDE.U32 UR30, UR6, UR8, URZ ;  /* 0x00000008061e72a5 */ /* 0x000fe2000f8e003f */
[----:B------:R-:W-:Y:S01]  /*bbc0*/  IMAD.MOV.U32 R13, RZ, RZ, RZ ;  /* 0x000000ffff0d7224 */ /* 0x000fe200078e00ff */
[----:B------:R-:W-:Y:S01]  /*bbd0*/  UIMAD UR13, UR7, UR8, URZ ;  /* 0x00000008070d72a4 */ /* 0x000fe2000f8e023f */
[----:B------:R-:W-:Y:S01]  /*bbe0*/  ULDC UR4, c[0x0][0x700] ;  /* 0x0001c00000047ab9 */ /* 0x000fe20000000800 */
[----:B------:R-:W-:-:S02]  /*bbf0*/  ULOP3.LUT UR21, URZ, UR9, URZ, 0x33, !UPT ;  /* 0x000000093f157292 */ /* 0x000fc4000f8e333f */
[----:B------:R-:W-:Y:S01]  /*bc00*/  UIADD3 UR4, UR4, -0x1, URZ ;  /* 0xffffffff04047890 */ /* 0x000fe2000fffe03f */
[----:B0-----:R-:W-:Y:S01]  /*bc10*/  VIADD R5, R5, 0x3f ;  /* 0x0000003f05057836 */ /* 0x001fe20000000000 */
[----:B------:R-:W-:Y:S01]  /*bc20*/  UIADD3 UR13, UR31, UR13, URZ ;  /* 0x0000000d1f0d7290 */ /* 0x000fe2000fffe03f */
[----:B------:R-:W-:-:S03]  /*bc30*/  ULDC.64 UR32, c[0x0][0x198] ;  /* 0x0000660000207ab9 */ /* 0x000fc60000000a00 */
[----:B------:R-:W-:-:S04]  /*bc40*/  SHF.R.S32.HI R6, RZ, 0x1f, R5 ;  /* 0x0000001fff067819 */ /* 0x000fc80000011405 */
[----:B------:R-:W-:Y:S01]  /*bc50*/  LEA.HI R6, R6, R5, RZ, 0x6 ;  /* 0x0000000506067211 */ /* 0x000fe200078f30ff */
[----:B------:R-:W-:-:S03]  /*bc60*/  IMAD.MOV.U32 R5, RZ, RZ, 0x1 ;  /* 0x00000001ff057424 */ /* 0x000fc600078e00ff */
[----:B------:R-:W-:-:S05]  /*bc70*/  SHF.R.S32.HI R12, RZ, 0x6, R6 ;  /* 0x00000006ff0c7819 */ /* 0x000fca0000011406 */
[----:B------:R-:W-:-:S07]  /*bc80*/  VIADD R0, R12, 0x1 ;  /* 0x000000010c007836 */ /* 0x000fce0000000000 */
.L_x_293:
[----:B------:R-:W-:-:S03]  /*bc90*/  UMOV UR6, 0xffffffff ;  /* 0xffffffff00067882 */ /* 0x000fc60000000000 */
[----:B------:R-:W-:Y:S05]  /*bca0*/  BRA.DIV UR6, `(.L_x_282) ;  /* 0x0000000e06dc7947 */ /* 0x000fea000b800000 */
[----:B------:R-:W-:-:S13]  /*bcb0*/  ELECT P1, URZ, PT ;  /* 0x00000000003f782f */ /* 0x000fda0003820000 */
.L_x_305:
[----:B------:R-:W0:Y:S01]  /*bcc0*/  LDC R6, c[0x0][0x28c] ;  /* 0x0000a300ff067b82 */ /* 0x000e220000000800 */
[----:B------:R-:W-:Y:S01]  /*bcd0*/  BSSY B1, `(.L_x_283) ;  /* 0x0000044000017945 */ /* 0x000fe20003800000 */
[----:B0-----:R-:W-:-:S13]  /*bce0*/  ISETP.LT.OR P1, PT, R6, 0x1, !P1 ;  /* 0x000000010600780c */ /* 0x001fda0004f21670 */
[----:B------:R-:W-:Y:S05]  /*bcf0*/  @P1 BRA `(.L_x_284) ;  /* 0x0000000400041947 */ /* 0x000fea0003800000 */
[----:B------:R-:W-:Y:S01]  /*bd00*/  IMAD.SHL.U32 R17, R11, 0x80, RZ ;  /* 0x000000800b117824 */ /* 0x000fe200078e00ff */
[----:B------:R-:W-:Y:S01]  /*bd10*/  CS2R R20, SRZ ;  /* 0x0000000000147805 */ /* 0x000fe2000001ff00 */
[----:B------:R-:W-:Y:S02]  /*bd20*/  IMAD.SHL.U32 R18, R14, 0x100, RZ ;  /* 0x000001000e127824 */ /* 0x000fe400078e00ff */
[----:B------:R-:W-:Y:S02]  /*bd30*/  IMAD.MOV.U32 R6, RZ, RZ, R0 ;  /* 0x000000ffff067224 */ /* 0x000fe400078e0000 */
[----:B------:R-:W-:Y:S02]  /*bd40*/  IMAD.MOV.U32 R7, RZ, RZ, R5 ;  /* 0x000000ffff077224 */ /* 0x000fe400078e0005 */
[----:B------:R-:W-:Y:S02]  /*bd50*/  IMAD.MOV.U32 R8, RZ, RZ, R13 ;  /* 0x000000ffff087224 */ /* 0x000fe400078e000d */
[----:B------:R-:W-:-:S07]  /*bd60*/  IMAD.MOV.U32 R22, RZ, RZ, RZ ;  /* 0x000000ffff167224 */ /* 0x000fce00078e00ff */
.L_x_288:
[----:B------:R-:W0:Y:S01]  /*bd70*/  S2R R14, SR_CgaCtaId ;  /* 0x00000000000e7919 */ /* 0x000e220000008800 */
[----:B------:R-:W-:Y:S01]  /*bd80*/  MOV R9, 0x400 ;  /* 0x0000040000097802 */ /* 0x000fe20000000f00 */
[----:B------:R-:W1:Y:S03]  /*bd90*/  @!P2 LDC R11, c[0x0][0x640] ;  /* 0x00019000ff0bab82 */ /* 0x000e660000000800 */
[----:B0-----:R-:W-:Y:S02]  /*bda0*/  LEA R19, R14, R9, 0x18 ;  /* 0x000000090e137211 */ /* 0x001fe400078ec0ff */
[----:B------:R-:W-:-:S03]  /*bdb0*/  SHF.L.U32 R9, R7, 0x1f, RZ ;  /* 0x0000001f07097819 */ /* 0x000fc600000006ff */
[----:B------:R-:W-:-:S04]  /*bdc0*/  IMAD R14, R8, 0x8, R19 ;  /* 0x00000008080e7824 */ /* 0x000fc800078e0213 */
[----:B------:R-:W0:Y:S02]  /*bdd0*/  SYNCS.PHASECHK.TRANS64.TRYWAIT P1, [R14+URZ+0x28], R9 ;  /* 0x000028090e0075a7 */ /* 0x000e24000802017f */
[----:B01----:R-:W-:Y:S05]  /*bde0*/  @!P1 BRA `(.L_x_285) ;  /* 0x0000000c00ac9947 */ /* 0x003fea0003800000 */
.L_x_306:
[----:B0-----:R-:W-:Y:S01]  /*bdf0*/  PRMT R9, R16, 0x9910, RZ ;  /* 0x0000991010097816 */ /* 0x001fe200000000ff */
[----:B------:R0:W-:Y:S03]  /*be00*/  @!P2 SYNCS.ARRIVE.TRANS64 RZ, [R14+URZ], R11 ;  /* 0x0000000b0effa9a7 */ /* 0x0001e6000800003f */
[----:B------:R-:W-:-:S13]  /*be10*/  ISETP.NE.AND P1, PT, R9, 0x2, PT ;  /* 0x000000020900780c */ /* 0x000fda0003f25270 */
[----:B0-----:R-:W-:Y:S05]  /*be20*/  @P1 BRA `(.L_x_286) ;  /* 0x0000000000041947 */ /* 0x001fea0003800000 */
[----:B------:R-:W-:Y:S01]  /*be30*/  BPT.TRAP 0x1 ;  /* 0x000000040000795c */ /* 0x000fe20000300000 */
.L_x_286:
[----:B------:R-:W-:Y:S05]  /*be40*/  @P0 BRA `(.L_x_287) ;  /* 0x0000000000040947 */ /* 0x000fea0003800000 */
[----:B------:R-:W-:Y:S01]  /*be50*/  BPT.TRAP 0x1 ;  /* 0x000000040000795c */ /* 0x000fe20000300000 */
.L_x_287:
[--C-:B------:R-:W-:Y:S01]  /*be60*/  IMAD R9, R8, 0x2000, R19.reuse ;  /* 0x0000200008097824 */ /* 0x100fe200078e0213 */
[----:B------:R-:W-:Y:S01]  /*be70*/  R2UR UR25, R14 ;  /* 0x000000000e1972ca */ /* 0x000fe200000e0000 */
[----:B------:R-:W-:Y:S01]  /*be80*/  VIADD R6, R6, 0xffffffff ;  /* 0xffffffff06067836 */ /* 0x000fe20000000000 */
[----:B------:R-:W-:Y:S01]  /*be90*/  R2UR UR28, R10 ;  /* 0x000000000a1c72ca */ /* 0x000fe200000e0000 */
[----:B------:R-:W-:Y:S01]  /*bea0*/  UIADD3 UR6, UP0, UR32, 0xf0, URZ ;  /* 0x000000f020067890 */ /* 0x000fe2000ff1e03f */
[----:B------:R-:W-:Y:S01]  /*beb0*/  R2UR UR24, R9 ;  /* 0x00000000091872ca */ /* 0x000fe200000e0000 */
[C-C-:B------:R-:W-:Y:S01]  /*bec0*/  IMAD R9, R8.reuse, 0x400, R19.reuse ;  /* 0x0000040008097824 */ /* 0x140fe200078e0213 */
[----:B------:R-:W-:Y:S01]  /*bed0*/  R2UR UR27, R17 ;  /* 0x00000000111b72ca */ /* 0x000fe200000e0000 */
[----:B------:R-:W-:Y:S01]  /*bee0*/  IMAD R19, R8, 0x8000, R19 ;  /* 0x0000800008137824 */ /* 0x000fe200078e0213 */
[----:B------:R-:W-:Y:S01]  /*bef0*/  R2UR UR26, R21 ;  /* 0x00000000151a72ca */ /* 0x000fe200000e0000 */
[----:B------:R-:W-:Y:S01]  /*bf00*/  UIADD3 UR14, UP1, UR32, 0x1f0, URZ ;  /* 0x000001f0200e7890 */ /* 0x000fe2000ff3e03f */
[----:B------:R-:W-:Y:S01]  /*bf10*/  R2UR UR16, R9 ;  /* 0x00000000091072ca */ /* 0x000fe200000e0000 */
[----:B------:R-:W-:Y:S01]  /*bf20*/  UIADD3 UR34, UP2, UR32, 0x2f0, URZ ;  /* 0x000002f020227890 */ /* 0x000fe2000ff5e03f */
[----:B------:R-:W-:Y:S01]  /*bf30*/  R2UR UR8, R19 ;  /* 0x00000000130872ca */ /* 0x000fe200000e0000 */
[----:B------:R-:W-:Y:S01]  /*bf40*/  UIADD3.X UR7, URZ, UR33, URZ, UP0, !UPT ;  /* 0x000000213f077290 */ /* 0x000fe200087fe43f */
[----:B------:R-:W-:Y:S01]  /*bf50*/  R2UR UR19, R22 ;  /* 0x00000000161372ca */ /* 0x000fe200000e0000 */
[----:B------:R-:W-:Y:S01]  /*bf60*/  UIADD3.X UR15, URZ, UR33, URZ, UP1, !UPT ;  /* 0x000000213f0f7290 */ /* 0x000fe20008ffe43f */
[----:B------:R-:W-:Y:S01]  /*bf70*/  R2UR UR10, R20 ;  /* 0x00000000140a72ca */ /* 0x000fe200000e0000 */
[----:B------:R-:W-:Y:S01]  /*bf80*/  UIADD3 UR24, UR24, 0x100, URZ ;  /* 0x0000010018187890 */ /* 0x000fe2000fffe03f */
[----:B------:R-:W-:Y:S01]  /*bf90*/  R2UR UR11, R18 ;  /* 0x00000000120b72ca */ /* 0x000fe200000e0000 */
[----:B------:R-:W-:Y:S01]  /*bfa0*/  VIADD R8, R8, 0x1 ;  /* 0x0000000108087836 */ /* 0x000fe20000000000 */
[----:B------:R-:W-:Y:S01]  /*bfb0*/  ISETP.GT.AND P4, PT, R6, 0x1, PT ;  /* 0x000000010600780c */ /* 0x000fe20003f84270 */
[----:B------:R-:W-:Y:S01]  /*bfc0*/  UIADD3.X UR35, URZ, UR33, URZ, UP2, !UPT ;  /* 0x000000213f237290 */ /* 0x000fe200097fe43f */
[----:B------:R-:W-:Y:S01]  /*bfd0*/  VIADD R22, R22, 0x1 ;  /* 0x0000000116167836 */ /* 0x000fe20000000000 */
[----:B------:R-:W-:Y:S01]  /*bfe0*/  UIADD3 UR16, UR16, 0x32100, URZ ;  /* 0x0003210010107890 */ /* 0x000fe2000fffe03f */
[----:B------:R-:W-:Y:S01]  /*bff0*/  ISETP.NE.AND P1, PT, R8, 0x5, PT ;  /* 0x000000050800780c */ /* 0x000fe20003f25270 */
[----:B------:R-:W-:Y:S01]  /*c000*/  UIADD3 UR8, UR8, 0xa100, URZ ;  /* 0x0000a10008087890 */ /* 0x000fe2000fffe03f */
[----:B------:R-:W-:Y:S01]  /*c010*/  VIADD R21, R21, 0x20 ;  /* 0x0000002015157836 */ /* 0x000fe20000000000 */
[----:B------:R-:W-:Y:S01]  /*c020*/  UMOV UR22, 0x0 ;  /* 0x0000000000167882 */ /* 0x000fe20000000000 */
[----:B------:R-:W-:Y:S01]  /*c030*/  UMOV UR23, 0x10000000 ;  /* 0x1000000000177882 */ /* 0x000fe20000000000 */
[----:B------:R-:W-:Y:S01]  /*c040*/  UMOV UR17, UR25 ;  /* 0x0000001900117c82 */ /* 0x000fe20008000000 */
[----:B------:R-:W-:Y:S01]  /*c050*/  UMOV UR20, UR28 ;  /* 0x0000001c00147c82 */ /* 0x000fe20008000000 */
[----:B------:R-:W-:Y:S01]  /*c060*/  UMOV UR18, UR27 ;  /* 0x0000001b00127c82 */ /* 0x000fe20008000000 */
[----:B------:R0:W-:Y:S01]  /*c070*/  UTMALDG.3D [UR24], [UR6], desc[UR22] ;  /* 0x00001618060075b4 */ /* 0x0001e20008011000 */
[----:B------:R-:W-:Y:S01]  /*c080*/  UMOV UR9, UR25 ;  /* 0x0000001900097c82 */ /* 0x000fe20008000000 */
[----:B------:R-:W-:Y:S01]  /*c090*/  UMOV UR12, UR28 ;  /* 0x0000001c000c7c82 */ /* 0x000fe20008000000 */
[----:B------:R-:W-:Y:S01]  /*c0a0*/  SEL R14, RZ, 0x1, P1 ;  /* 0x00000001ff0e7807 */ /* 0x000fe20000800000 */
[----:B------:R-:W-:Y:S01]  /*c0b0*/  VIADD R20, R20, 0x40 ;  /* 0x0000004014147836 */ /* 0x000fe20000000000 */
[----:B------:R-:W-:-:S02]  /*c0c0*/  SEL R8, R8, RZ, P1 ;  /* 0x000000ff08087207 */ /* 0x000fc40000800000 */
[----:B------:R-:W-:Y:S01]  /*c0d0*/  LOP3.LUT R7, R7, R14, RZ, 0x3c, !PT ;  /* 0x0000000e07077212 */ /* 0x000fe200078e3cff */
[----:B------:R0:W-:Y:S01]  /*c0e0*/  UTMALDG.3D [UR16], [UR14], desc[UR22] ;  /* 0x000016100e0075b4 */ /* 0x0001e20008011000 */
[----:B------:R0:W-:Y:S02]  /*c0f0*/  UTMALDG.3D [UR8], [UR34], desc[UR22] ;  /* 0x00001608220075b4 */ /* 0x0001e40008011000 */
[----:B0-----:R-:W-:Y:S05]  /*c100*/  @P4 BRA `(.L_x_288) ;  /* 0xfffffffc00184947 */ /* 0x001fea000383ffff */
.L_x_284:
[----:B------:R-:W-:Y:S05]  /*c110*/  BSYNC B1 ;  /* 0x0000000000017941 */ /* 0x000fea0003800000 */
.L_x_283:
[----:B------:R-:W-:Y:S01]  /*c120*/  LOP3.LUT P4, RZ, R15, 0xff, RZ, 0xc0, !PT ;  /* 0x000000ff0fff7812 */ /* 0x000fe2000788c0ff */
[----:B------:R-:W-:Y:S01]  /*c130*/  IMAD.IADD R13, R12, 0x1, R13 ;  /* 0x000000010c0d7824 */ /* 0x000fe200078e020d */
[----:B------:R-:W-:Y:S01]  /*c140*/  IADD3 R2, P5, R2, UR30, RZ ;  /* 0x0000001e02027c10 */ /* 0x000fe2000ffbe0ff */
[----:B------:R-:W-:Y:S01]  /*c150*/  ULDC.64 UR6, c[0x0][0x750] ;  /* 0x0001d40000067ab9 */ /* 0x000fe20000000a00 */
[----:B------:R-:W-:Y:S01]  /*c160*/  BSSY B1, `(.L_x_289) ;  /* 0x0000069000017945 */ /* 0x000fe20003800000 */
[----:B------:R-:W-:Y:S01]  /*c170*/  IMAD.MOV.U32 R11, RZ, RZ, -0x1 ;  /* 0xffffffffff0b7424 */ /* 0x000fe200078e00ff */
[----:B------:R-:W-:Y:S01]  /*c180*/  ISETP.GT.U32.AND P1, PT, R13, 0x4, PT ;  /* 0x000000040d00780c */ /* 0x000fe20003f24070 */
[----:B------:R-:W-:Y:S01]  /*c190*/  IMAD.MOV.U32 R14, RZ, RZ, -0x1 ;  /* 0xffffffffff0e7424 */ /* 0x000fe200078e00ff */
[----:B------:R-:W-:Y:S01]  /*c1a0*/  IADD3.X R3, R3, UR13, RZ, P5, !PT ;  /* 0x0000000d03037c10 */ /* 0x000fe2000affe4ff */
[----:B------:R-:W-:Y:S01]  /*c1b0*/  IMAD.MOV.U32 R10, RZ, RZ, -0x1 ;  /* 0xffffffffff0a7424 */ /* 0x000fe200078e00ff */
[----:B------:R-:W-:-:S02]  /*c1c0*/  ISETP.LT.U32.AND P1, PT, R12, 0x5, P1 ;  /* 0x000000050c00780c */ /* 0x000fc40000f21070 */
[----:B------:R-:W-:Y:S01]  /*c1d0*/  PRMT R15, RZ, 0x7610, R15 ;  /* 0x00007610ff0f7816 */ /* 0x000fe2000000000f */
[----:B------:R-:W0:Y:S01]  /*c1e0*/  @P4 S2R R7, SR_CgaCtaId ;  /* 0x0000000000074919 */ /* 0x000e220000008800 */
[----:B------:R-:W-:-:S04]  /*c1f0*/  @P4 MOV R6, 0x400 ;  /* 0x0000040000064802 */ /* 0x000fc80000000f00 */
[----:B0-----:R-:W-:Y:S01]  /*c200*/  @P4 LEA R8, R7, R6, 0x18 ;  /* 0x0000000607084211 */ /* 0x001fe200078ec0ff */
[----:B------:R-:W-:Y:S01]  /*c210*/  IMAD.WIDE.U32 R6, R13, -0x33333333, RZ ;  /* 0xcccccccd0d067825 */ /* 0x000fe200078e00ff */
[----:B------:R-:W-:Y:S02]  /*c220*/  SEL R6, RZ, 0x1, !P1 ;  /* 0x00000001ff067807 */ /* 0x000fe40004800000 */
[----:B------:R-:W-:Y:S01]  /*c230*/  ISETP.GE.U32.AND P1, PT, R2, UR6, PT ;  /* 0x0000000602007c0c */ /* 0x000fe2000bf26070 */
[----:B------:R0:W-:Y:S01]  /*c240*/  @P4 SYNCS.ARRIVE.TRANS64.A1T0 RZ, [R8+URZ+0x68], RZ ;  /* 0x000068ff08ff49a7 */ /* 0x0001e2000810003f */
[----:B------:R-:W-:Y:S02]  /*c250*/  ISETP.GE.U32.AND P4, PT, R12, 0x5, PT ;  /* 0x000000050c00780c */ /* 0x000fe40003f86070 */
[----:B------:R-:W-:Y:S02]  /*c260*/  ISETP.GE.U32.AND.EX P1, PT, R3, UR7, PT, P1 ;  /* 0x0000000703007c0c */ /* 0x000fe4000bf26110 */
[----:B------:R-:W-:-:S02]  /*c270*/  LOP3.LUT R5, R5, R6, RZ, 0x3c, !PT ;  /* 0x0000000605057212 */ /* 0x000fc400078e3cff */
[----:B------:R-:W-:Y:S02]  /*c280*/  PRMT R6, RZ, 0x7610, R6 ;  /* 0x00007610ff067816 */ /* 0x000fe40000000006 */
[----:B0-----:R-:W-:-:S05]  /*c290*/  SHF.R.U32.HI R8, RZ, 0x2, R7 ;  /* 0x00000002ff087819 */ /* 0x001fca0000011607 */
[----:B------:R-:W-:Y:S01]  /*c2a0*/  IMAD R13, R8, -0x5, R13 ;  /* 0xfffffffb080d7824 */ /* 0x000fe200078e020d */
[----:B------:R-:W-:Y:S01]  /*c2b0*/  @P4 LOP3.LUT R5, R5, 0x1, R8, 0x78, !PT ;  /* 0x0000000105054812 */ /* 0x000fe200078e7808 */
[----:B------:R-:W-:Y:S06]  /*c2c0*/  @P1 BRA `(.L_x_290) ;  /* 0x0000000400481947 */ /* 0x000fec0003800000 */
[----:B------:R-:W-:Y:S01]  /*c2d0*/  ULDC.64 UR6, c[0x0][0x728] ;  /* 0x0001ca0000067ab9 */ /* 0x000fe20000000a00 */
[----:B------:R-:W0:Y:S01]  /*c2e0*/  S2R R17, SR_CTAID.X ;  /* 0x0000000000117919 */ /* 0x000e220000002500 */
[----:B------:R-:W-:Y:S01]  /*c2f0*/  ISETP.NE.U32.AND P1, PT, RZ, UR6, PT ;  /* 0x00000006ff007c0c */ /* 0x000fe2000bf25070 */
[----:B------:R-:W-:Y:S01]  /*c300*/  ULDC UR9, c[0x0][0x730] ;  /* 0x0001cc0000097ab9 */ /* 0x000fe20000000800 */
[----:B------:R-:W-:Y:S01]  /*c310*/  IMAD.MOV.U32 R6, RZ, RZ, R2 ;  /* 0x000000ffff067224 */ /* 0x000fe200078e0002 */
[----:B------:R-:W1:Y:S01]  /*c320*/  S2R R14, SR_CTAID.Y ;  /* 0x00000000000e7919 */ /* 0x000e620000002600 */
[----:B------:R-:W-:Y:S01]  /*c330*/  ISETP.NE.AND.EX P1, PT, RZ, UR7, PT, P1 ;  /* 0x00000007ff007c0c */ /* 0x000fe2000bf25310 */
[----:B------:R-:W-:-:S12]  /*c340*/  IMAD.MOV.U32 R7, RZ, RZ, R3 ;  /* 0x000000ffff077224 */ /* 0x000fd800078e0003 */
[----:B------:R-:W-:Y:S05]  /*c350*/  @!P1 BRA `(.L_x_291) ;  /* 0x0000000000289947 */ /* 0x000fea0003800000 */
[----:B------:R-:W-:Y:S02]  /*c360*/  ULDC UR8, c[0x0][0x734] ;  /* 0x0001cd0000087ab9 */ /* 0x000fe40000000800 */
[----:B------:R-:W-:-:S05]  /*c370*/  IADD3 R11, P1, R2, UR8, RZ ;  /* 0x00000008020b7c10 */ /* 0x000fca000ff3e0ff */
[----:B------:R-:W-:-:S04]  /*c380*/  IMAD.X R19, RZ, RZ, R3, P1 ;  /* 0x000000ffff137224 */ /* 0x000fc800008e0603 */
[----:B------:R-:W-:-:S04]  /*c390*/  IMAD.WIDE.U32 R8, R19, UR6, RZ ;  /* 0x0000000613087c25 */ /* 0x000fc8000f8e00ff */
[----:B------:R-:W-:-:S04]  /*c3a0*/  IMAD.WIDE.U32 R8, P1, R11, UR7, R8 ;  /* 0x000000070b087c25 */ /* 0x000fc8000f820008 */
[----:B------:R-:W-:-:S04]  /*c3b0*/  IMAD.WIDE.U32 R10, R11, UR6, RZ ;  /* 0x000000060b0a7c25 */ /* 0x000fc8000f8e00ff */
[----:B------:R-:W-:Y:S01]  /*c3c0*/  IMAD.X R7, RZ, RZ, RZ, P1 ;  /* 0x000000ffff077224 */ /* 0x000fe200008e06ff */
[----:B------:R-:W-:Y:S01]  /*c3d0*/  IADD3 RZ, P1, R11, R8, RZ ;  /* 0x000000080bff7210 */ /* 0x000fe20007f3e0ff */
[----:B------:R-:W-:-:S04]  /*c3e0*/  IMAD.MOV.U32 R6, RZ, RZ, R9 ;  /* 0x000000ffff067224 */ /* 0x000fc800078e0009 */
[----:B------:R-:W-:-:S08]  /*c3f0*/  IMAD.WIDE.U32.X R6, R19, UR7, R6, P1 ;  /* 0x0000000713067c25 */ /* 0x000fd000088e0406 */
.L_x_291:
[--C-:B------:R-:W-:Y:S01]  /*c400*/  SHF.R.U64 R10, R6, UR9, R7.reuse ;  /* 0x00000009060a7c19 */ /* 0x100fe20008001207 */
[----:B------:R-:W-:Y:S01]  /*c410*/  ULDC.64 UR6, c[0x0][0x720] ;  /* 0x0001c80000067ab9 */ /* 0x000fe20000000a00 */
[----:B------:R-:W-:Y:S01]  /*c420*/  SHF.R.U32.HI R6, RZ, UR9, R7 ;  /* 0x00000009ff067c19 */ /* 0x000fe20008011607 */
[----:B------:R-:W2:Y:S01]  /*c430*/  LDC R22, c[0x0][0x144] ;  /* 0x00005100ff167b82 */ /* 0x000ea20000000800 */
[----:B------:R-:W-:Y:S01]  /*c440*/  IADD3 R9, P1, RZ, -R10, RZ ;  /* 0x8000000aff097210 */ /* 0x000fe20007f3e0ff */
[----:B------:R-:W-:Y:S01]  /*c450*/  ULDC.64 UR10, c[0x0][0x740] ;  /* 0x0001d000000a7ab9 */ /* 0x000fe20000000a00 */
[----:B0-----:R-:W-:Y:S01]  /*c460*/  I2FP.F32.U32 R11, R17 ;  /* 0x00000011000b7245 */ /* 0x001fe20000201000 */
[----:B------:R-:W-:Y:S02]  /*c470*/  ULDC UR8, c[0x0][0x708] ;  /* 0x0001c20000087ab9 */ /* 0x000fe40000000800 */
[----:B------:R-:W-:Y:S01]  /*c480*/  IMAD.X R6, RZ, RZ, ~R6, P1 ;  /* 0x000000ffff067224 */ /* 0x000fe200008e0e06 */
[----:B------:R-:W-:Y:S01]  /*c490*/  ISETP.NE.U32.AND P1, PT, RZ, UR10, PT ;  /* 0x0000000aff007c0c */ /* 0x000fe2000bf25070 */
[----:B------:R-:W0:Y:S02]  /*c4a0*/  LDC R19, c[0x0][0x148] ;  /* 0x00005200ff137b82 */ /* 0x000e240000000800 */
[----:B------:R-:W-:Y:S01]  /*c4b0*/  IMAD R8, R6, UR6, RZ ;  /* 0x0000000606087c24 */ /* 0x000fe2000f8e02ff */
[----:B------:R-:W-:Y:S01]  /*c4c0*/  ISETP.NE.AND.EX P1, PT, RZ, UR11, PT, P1 ;  /* 0x0000000bff007c0c */ /* 0x000fe2000bf25310 */
[----:B------:R-:W-:Y:S01]  /*c4d0*/  IMAD.WIDE.U32 R6, R9, UR6, R2 ;  /* 0x0000000609067c25 */ /* 0x000fe2000f8e0002 */
[----:B------:R-:W-:-:S03]  /*c4e0*/  ULDC UR6, c[0x0][0x150] ;  /* 0x0000540000067ab9 */ /* 0x000fc60000000800 */
[----:B------:R-:W-:Y:S02]  /*c4f0*/  IMAD R9, R9, UR7, R8 ;  /* 0x0000000709097c24 */ /* 0x000fe4000f8e0208 */
[----:B------:R-:W-:Y:S01]  /*c500*/  FMUL R8, R11, UR6 ;  /* 0x000000060b087c20 */ /* 0x000fe20008400000 */
[----:B------:R-:W-:Y:S01]  /*c510*/  ULDC UR6, c[0x0][0x718] ;  /* 0x0001c60000067ab9 */ /* 0x000fe20000000800 */
[----:B------:R-:W-:Y:S01]  /*c520*/  ULDC UR7, c[0x0][0x154] ;  /* 0x0000550000077ab9 */ /* 0x000fe20000000800 */
[----:B------:R-:W-:-:S03]  /*c530*/  IMAD.IADD R7, R7, 0x1, R9 ;  /* 0x0000000107077824 */ /* 0x000fc600078e0209 */
[----:B------:R-:W3:Y:S02]  /*c540*/  F2I.U32.TRUNC.NTZ R8, R8 ;  /* 0x0000000800087305 */ /* 0x000ee4000020f000 */
[----:B------:R-:W-:Y:S02]  /*c550*/  SHF.R.U64 R11, R6, UR6, R7 ;  /* 0x00000006060b7c19 */ /* 0x000fe40008001207 */
[----:B-1----:R-:W-:-:S05]  /*c560*/  I2FP.F32.U32 R6, R14 ;  /* 0x0000000e00067245 */ /* 0x002fca0000201000 */
[----:B------:R-:W-:Y:S01]  /*c570*/  FMUL R21, R6, UR7 ;  /* 0x0000000706157c20 */ /* 0x000fe20008400000 */
[----:B------:R-:W-:Y:S01]  /*c580*/  SHF.R.U32.HI R6, RZ, UR6, R7 ;  /* 0x00000006ff067c19 */ /* 0x000fe20008011607 */
[----:B------:R-:W-:-:S03]  /*c590*/  ULDC UR6, c[0x0][0x758] ;  /* 0x0001d60000067ab9 */ /* 0x000fc60000000800 */
[--C-:B------:R-:W-:Y:S01]  /*c5a0*/  SHF.R.U64 R20, R11, UR8, R6.reuse ;  /* 0x000000080b147c19 */ /* 0x100fe20008001206 */
[----:B------:R-:W1:Y:S01]  /*c5b0*/  F2I.U32.TRUNC.NTZ R21, R21 ;  /* 0x0000001500157305 */ /* 0x000e62000020f000 */
[----:B------:R-:W-:Y:S01]  /*c5c0*/  SHF.R.U32.HI R7, RZ, UR8, R6 ;  /* 0x00000008ff077c19 */ /* 0x000fe20008011606 */
[----:B---3--:R-:W-:-:S03]  /*c5d0*/  IMAD.MOV R8, RZ, RZ, -R8 ;  /* 0x000000ffff087224 */ /* 0x008fc600078e0a08 */
[----:B------:R-:W-:Y:S01]  /*c5e0*/  SHF.R.U64 R18, R20, UR6, R7 ;  /* 0x0000000614127c19 */ /* 0x000fe20008001207 */
[----:B--2---:R-:W-:Y:S01]  /*c5f0*/  IMAD R17, R22, R8, R17 ;  /* 0x0000000816117224 */ /* 0x004fe200078e0211 */
[----:B------:R-:W-:-:S03]  /*c600*/  SHF.R.U32.HI R23, RZ, UR6, R7 ;  /* 0x00000006ff177c19 */ /* 0x000fc60008011607 */
[----:B------:R-:W-:Y:S02]  /*c610*/  IMAD.MOV.U32 R6, RZ, RZ, R18 ;  /* 0x000000ffff067224 */ /* 0x000fe400078e0012 */
[----:B------:R-:W-:Y:S01]  /*c620*/  IMAD.MOV.U32 R7, RZ, RZ, R23 ;  /* 0x000000ffff077224 */ /* 0x000fe200078e0017 */
[----:B-1----:R-:W-:Y:S06]  /*c630*/  @!P1 BRA `(.L_x_292) ;  /* 0x0000000000289947 */ /* 0x002fec0003800000 */
[----:B------:R-:W-:Y:S02]  /*c640*/  ULDC UR6, c[0x0][0x74c] ;  /* 0x0001d30000067ab9 */ /* 0x000fe40000000800 */
[----:B------:R-:W-:-:S05]  /*c650*/  IADD3 R7, P1, R18, UR6, RZ ;  /* 0x0000000612077c10 */ /* 0x000fca000ff3e0ff */
[----:B------:R-:W-:-:S04]  /*c660*/  IMAD.X R23, RZ, RZ, R23, P1 ;  /* 0x000000ffff177224 */ /* 0x000fc800008e0617 */
[----:B------:R-:W-:-:S04]  /*c670*/  IMAD.WIDE.U32 R8, R23, UR10, RZ ;  /* 0x0000000a17087c25 */ /* 0x000fc8000f8e00ff */
[----:B------:R-:W-:-:S04]  /*c680*/  IMAD.WIDE.U32 R8, P1, R7, UR11, R8 ;  /* 0x0000000b07087c25 */ /* 0x000fc8000f820008 */
[----:B------:R-:W-:-:S04]  /*c690*/  IMAD.WIDE.U32 R6, R7, UR10, RZ ;  /* 0x0000000a07067c25 */ /* 0x000fc8000f8e00ff */
[----:B------:R-:W-:Y:S01]  /*c6a0*/  IMAD.MOV.U32 R6, RZ, RZ, R9 ;  /* 0x000000ffff067224 */ /* 0x000fe200078e0009 */
[----:B------:R-:W-:Y:S01]  /*c6b0*/  IADD3 RZ, P4, R7, R8, RZ ;  /* 0x0000000807ff7210 */ /* 0x000fe20007f9e0ff */
[----:B------:R-:W-:-:S04]  /*c6c0*/  IMAD.X R7, RZ, RZ, RZ, P1 ;  /* 0x000000ffff077224 */ /* 0x000fc800008e06ff */
[----:B------:R-:W-:-:S08]  /*c6d0*/  IMAD.WIDE.U32.X R6, R23, UR11, R6, P4 ;  /* 0x0000000b17067c25 */ /* 0x000fd0000a0e0406 */
.L_x_292:
[----:B------:R-:W-:Y:S01]  /*c6e0*/  ULDC UR6, c[0x0][0x748] ;  /* 0x0001d20000067ab9 */ /* 0x000fe20000000800 */
[----:B------:R-:W-:Y:S01]  /*c6f0*/  LOP3.LUT R20, R20, UR21, RZ, 0xc0, !PT ;  /* 0x0000001514147c12 */ /* 0x000fe2000f8ec0ff */
[----:B------:R-:W-:Y:S01]  /*c700*/  IMAD.MOV R21, RZ, RZ, -R21 ;  /* 0x000000ffff157224 */ /* 0x000fe200078e0a15 */
[----:B------:R-:W-:Y:S01]  /*c710*/  SHF.R.U64 R7, R6, UR6, R7 ;  /* 0x0000000606077c19 */ /* 0x000fe20008001207 */
[----:B------:R-:W-:Y:S01]  /*c720*/  ULDC UR6, c[0x0][0x738] ;  /* 0x0001ce0000067ab9 */ /* 0x000fe20000000800 */
[----:B------:R-:W-:Y:S01]  /*c730*/  LOP3.LUT R11, R11, UR4, RZ, 0xc0, !PT ;  /* 0x000000040b0b7c12 */ /* 0x000fe2000f8ec0ff */
[----:B0-----:R-:W-:Y:S01]  /*c740*/  @P3 IMAD R17, R19, R21, R14 ;  /* 0x0000001513113224 */ /* 0x001fe200078e020e */
[----:B------:R-:W-:Y:S01]  /*c750*/  ULDC UR7, c[0x0][0x710] ;  /* 0x0001c40000077ab9 */ /* 0x000fe20000000800 */
[----:B------:R-:W-:Y:S02]  /*c760*/  IMAD.MOV R9, RZ, RZ, -R7 ;  /* 0x000000ffff097224 */ /* 0x000fe400078e0a07 */
[----:B------:R-:W-:-:S02]  /*c770*/  IMAD R20, R7, UR5, R20 ;  /* 0x0000000507147c24 */ /* 0x000fc4000f8e0214 */
[----:B------:R-:W-:Y:S01]  /*c780*/  IMAD R18, R9, UR6, R18 ;  /* 0x0000000609127c24 */ /* 0x000fe2000f8e0212 */
[----:B------:R-:W-:Y:S01]  /*c790*/  ULDC UR6, c[0x0][0x700] ;  /* 0x0001c00000067ab9 */ /* 0x000fe20000000800 */
[----:B------:R-:W-:Y:S02]  /*c7a0*/  IMAD R17, R20, UR7, R17 ;  /* 0x0000000714117c24 */ /* 0x000fe4000f8e0211 */
[----:B------:R-:W-:Y:S02]  /*c7b0*/  IMAD R18, R18, UR6, R11 ;  /* 0x0000000612127c24 */ /* 0x000fe4000f8e020b */
[----:B------:R-:W-:-:S03]  /*c7c0*/  IMAD.MOV.U32 R6, RZ, RZ, 0x1 ;  /* 0x00000001ff067424 */ /* 0x000fc600078e00ff */
[----:B------:R-:W-:Y:S02]  /*c7d0*/  SEL R14, R18, R17, !P3 ;  /* 0x00000011120e7207 */ /* 0x000fe40005800000 */
[----:B------:R-:W-:-:S07]  /*c7e0*/  SEL R11, R17, R18, !P3 ;  /* 0x00000012110b7207 */ /* 0x000fce0005800000 */
.L_x_290:
[----:B------:R-:W-:Y:S05]  /*c7f0*/  BSYNC B1 ;  /* 0x0000000000017941 */ /* 0x000fea0003800000 */
.L_x_289:
[----:B------:R-:W-:-:S13]  /*c800*/  LOP3.LUT P1, RZ, R6, 0xff, RZ, 0xc0, !PT ;  /* 0x000000ff06ff7812 */ /* 0x000fda000782c0ff */
[----:B------:R-:W-:Y:S05]  /*c810*/  @P1 BRA `(.L_x_293) ;  /* 0xfffffff4001c1947 */ /* 0x000fea000383ffff */
[----:B------:R-:W-:Y:S05]  /*c820*/  BSYNC B0 ;  /* 0x0000000000007941 */ /* 0x000fea0003800000 */
.L_x_281:
[----:B------:R-:W-:-:S03]  /*c830*/  UMOV UR6, 0xffffffff ;  /* 0xffffffff00067882 */ /* 0x000fc60000000000 */
[----:B------:R-:W-:Y:S05]  /*c840*/  BRA.DIV UR6, `(.L_x_294) ;  /* 0x0000000606287947 */ /* 0x000fea000b800000 */
[----:B------:R-:W-:-:S13]  /*c850*/  ELECT P0, URZ, PT ;  /* 0x00000000003f782f */ /* 0x000fda0003800000 */
.L_x_309:
[----:B------:R-:W-:Y:S04]  /*c860*/  BSSY B0, `(.L_x_295) ;  /* 0x0000034000007945 */ /* 0x000fe80003800000 */
[----:B------:R-:W-:Y:S05]  /*c870*/  @!P0 BRA `(.L_x_296) ;  /* 0x0000000000c88947 */ /* 0x000fea0003800000 */
[----:B------:R-:W-:-:S04]  /*c880*/  LOP3.LUT R4, R4, 0x2, RZ, 0xfc, !PT ;  /* 0x0000000204047812 */ /* 0x000fc800078efcff */
[----:B------:R-:W-:-:S13]  /*c890*/  ISETP.NE.AND P0, PT, R4, 0x3, PT ;  /* 0x000000030400780c */ /* 0x000fda0003f05270 */
[----:B------:R-:W-:Y:S05]  /*c8a0*/  @!P0 BRA `(.L_x_297) ;  /* 0x0000000000048947 */ /* 0x000fea0003800000 */
[----:B------:R-:W-:Y:S01]  /*c8b0*/  BPT.TRAP 0x1 ;  /* 0x000000040000795c */ /* 0x000fe20000300000 */
.L_x_297:
[----:B------:R-:W0:Y:S01]  /*c8c0*/  S2R R3, SR_CgaCtaId ;  /* 0x0000000000037919 */ /* 0x000e220000008800 */
[----:B------:R-:W-:-:S04]  /*c8d0*/  MOV R0, 0x400 ;  /* 0x0000040000007802 */ /* 0x000fc80000000f00 */
[----:B0-----:R-:W-:Y:S02]  /*c8e0*/  LEA R0, R3, R0, 0x18 ;  /* 0x0000000003007211 */ /* 0x001fe400078ec0ff */
[----:B------:R-:W-:-:S03]  /*c8f0*/  SHF.L.U32 R3, R5, 0x1f, RZ ;  /* 0x0000001f05037819 */ /* 0x000fc600000006ff */
[----:B------:R-:W-:-:S04]  /*c900*/  VIADD R0, R0, 0x28 ;  /* 0x0000002800007836 */ /* 0x000fc80000000000 */
[C---:B------:R-:W-:Y:S02]  /*c910*/  IMAD R6, R13.reuse, 0x8, R0 ;  /* 0x000000080d067824 */ /* 0x040fe400078e0200 */
[----:B------:R-:W-:Y:S02]  /*c920*/  VIADD R13, R13, 0x1 ;  /* 0x000000010d0d7836 */ /* 0x000fe40000000000 */
[----:B------:R-:W0:Y:S03]  /*c930*/  SYNCS.PHASECHK.TRANS64.TRYWAIT P0, [R6+URZ], R3 ;  /* 0x00000003060075a7 */ /* 0x000e26000800017f */
[----:B------:R-:W-:-:S04]  /*c940*/  ISETP.NE.AND P1, PT, R13, 0x5, PT ;  /* 0x000000050d00780c */ /* 0x000fc80003f25270 */
[----:B------:R-:W-:Y:S02]  /*c950*/  SEL R2, RZ, 0x1, P1 ;  /* 0x00000001ff027807 */ /* 0x000fe40000800000 */
[----:B------:R-:W-:Y:S02]  /*c960*/  SEL R13, R13, RZ, P1 ;  /* 0x000000ff0d0d7207 */ /* 0x000fe40000800000 */
[----:B------:R-:W-:-:S03]  /*c970*/  LOP3.LUT R8, R5, R2, RZ, 0x3c, !PT ;  /* 0x0000000205087212 */ /* 0x000fc600078e3cff */
[----:B------:R-:W-:Y:S01]  /*c980*/  IMAD R7, R13, 0x8, R0 ;  /* 0x000000080d077824 */ /* 0x000fe200078e0200 */
[----:B------:R-:W-:Y:S01]  /*c990*/  SHF.L.U32 R4, R8, 0x1f, RZ ;  /* 0x0000001f08047819 */ /* 0x000fe200000006ff */
[----:B0-----:R-:W-:Y:S06]  /*c9a0*/  @!P0 BRA `(.L_x_298) ;  /* 0x0000000000f48947 */ /* 0x001fec0003800000 */
.L_x_310:
[----:B------:R-:W1:Y:S01]  /*c9b0*/  SYNCS.PHASECHK.TRANS64.TRYWAIT P0, [R7+URZ], R4 ;  /* 0x00000004070075a7 */ /* 0x000e62000800017f */
[----:B------:R-:W-:-:S05]  /*c9c0*/  VIADD R2, R13, 0x1 ;  /* 0x000000010d027836 */ /* 0x000fca0000000000 */
[----:B------:R-:W-:-:S04]  /*c9d0*/  ISETP.NE.AND P1, PT, R2, 0x5, PT ;  /* 0x000000050200780c */ /* 0x000fc80003f25270 */
[----:B0-----:R-:W-:Y:S02]  /*c9e0*/  SEL R3, RZ, 0x1, P1 ;  /* 0x00000001ff037807 */ /* 0x001fe40000800000 */
[----:B------:R-:W-:Y:S02]  /*c9f0*/  SEL R9, R2, RZ, P1 ;  /* 0x000000ff02097207 */ /* 0x000fe40000800000 */
[----:B------:R-:W-:-:S03]  /*ca00*/  LOP3.LUT R8, R8, R3, RZ, 0x3c, !PT ;  /* 0x0000000308087212 */ /* 0x000fc600078e3cff */
[----:B------:R-:W-:Y:S01]  /*ca10*/  IMAD R10, R9, 0x8, R0 ;  /* 0x00000008090a7824 */ /* 0x000fe200078e0200 */
[----:B------:R-:W-:Y:S01]  /*ca20*/  SHF.L.U32 R5, R8, 0x1f, RZ ;  /* 0x0000001f08057819 */ /* 0x000fe200000006ff */
[----:B-1----:R-:W-:Y:S06]  /*ca30*/  @!P0 BRA `(.L_x_299) ;  /* 0x0000000000e48947 */ /* 0x002fec0003800000 */
.L_x_311:
[----:B------:R-:W1:Y:S01]  /*ca40*/  SYNCS.PHASECHK.TRANS64.TRYWAIT P0, [R10+URZ], R5 ;  /* 0x000000050a0075a7 */ /* 0x000e62000800017f */
[----:B------:R-:W-:-:S05]  /*ca50*/  VIADD R2, R9, 0x1 ;  /* 0x0000000109027836 */ /* 0x000fca0000000000 */
[----:B------:R-:W-:-:S04]  /*ca60*/  ISETP.NE.AND P1, PT, R2, 0x5, PT ;  /* 0x000000050200780c */ /* 0x000fc80003f25270 */
[----:B------:R-:W-:Y:S02]  /*ca70*/  SEL R3, RZ, 0x1, P1 ;  /* 0x00000001ff037807 */ /* 0x000fe40000800000 */
[----:B0-----:R-:W-:Y:S02]  /*ca80*/  SEL R7, R2, RZ, P1 ;  /* 0x000000ff02077207 */ /* 0x001fe40000800000 */
[----:B------:R-:W-:-:S03]  /*ca90*/  LOP3.LUT R9, R8, R3, RZ, 0x3c, !PT ;  /* 0x0000000308097212 */ /* 0x000fc600078e3cff */
[----:B------:R-:W-:Y:S01]  /*caa0*/  IMAD R11, R7, 0x8, R0 ;  /* 0x00000008070b7824 */ /* 0x000fe200078e0200 */
[----:B------:R-:W-:Y:S01]  /*cab0*/  SHF.L.U32 R6, R9, 0x1f, RZ ;  /* 0x0000001f09067819 */ /* 0x000fe200000006ff */
[----:B-1----:R-:W-:Y:S06]  /*cac0*/  @!P0 BRA `(.L_x_300) ;  /* 0x0000000000d48947 */ /* 0x002fec0003800000 */
.L_x_312:
[----:B------:R-:W1:Y:S01]  /*cad0*/  SYNCS.PHASECHK.TRANS64.TRYWAIT P0, [R11+URZ], R6 ;  /* 0x000000060b0075a7 */ /* 0x000e62000800017f */
[----:B------:R-:W-:-:S05]  /*cae0*/  VIADD R2, R7, 0x1 ;  /* 0x0000000107027836 */ /* 0x000fca0000000000 */
[----:B------:R-:W-:-:S04]  /*caf0*/  ISETP.NE.AND P1, PT, R2, 0x5, PT ;  /* 0x000000050200780c */ /* 0x000fc80003f25270 */
[----:B------:R-:W-:Y:S02]  /*cb00*/  SEL R4, RZ, 0x1, P1 ;  /* 0x00000001ff047807 */ /* 0x000fe40000800000 */
[----:B------:R-:W-:Y:S02]  /*cb10*/  SEL R3, R2, RZ, P1 ;  /* 0x000000ff02037207 */ /* 0x000fe40000800000 */
[----:B------:R-:W-:Y:S01]  /*cb20*/  LOP3.LUT R4, R9, R4, RZ, 0x3c, !PT ;  /* 0x0000000409047212 */ /* 0x000fe200078e3cff */
[----:B-1----:R-:W-:Y:S06]  /*cb30*/  @!P0 BRA `(.L_x_301) ;  /* 0x0000000000cc8947 */ /* 0x002fec0003800000 */
.L_x_313:
[----:B------:R-:W-:Y:S01]  /*cb40*/  IMAD R3, R3, 0x8, R0 ;  /* 0x0000000803037824 */ /* 0x000fe200078e0200 */
[----:B------:R-:W-:-:S07]  /*cb50*/  SHF.L.U32 R0, R4, 0x1f, RZ ;  /* 0x0000001f04007819 */ /* 0x000fce00000006ff */
.L_x_302:
[----:B--2---:R2:W3:Y:S02]  /*cb60*/  SYNCS.PHASECHK.TRANS64.TRYWAIT P0, [R3+URZ], R0 ;  /* 0x00000000030075a7 */ /* 0x0044e4000800017f */
[----:B---3--:R-:W-:Y:S05]  /*cb70*/  @!P0 NANOSLEEP.SYNCS 0x989680 ;  /* 0x009896800000895d */ /* 0x008fea0003900000 */
[----:B------:R-:W3:Y:S02]  /*cb80*/  @!P0 SYNCS.PHASECHK.TRANS64 P0, [R3+URZ], R0 ;  /* 0x00000000030085a7 */ /* 0x000ee4000800007f */
[----:B---3--:R-:W-:Y:S05]  /*cb90*/  @!P0 BRA `(.L_x_302) ;  /* 0xfffffffc00f08947 */ /* 0x008fea000383ffff */
.L_x_296:
[----:B------:R-:W-:Y:S05]  /*cba0*/  BSYNC B0 ;  /* 0x0000000000007941 */ /* 0x000fea0003800000 */
.L_x_295:
[----:B------:R-:W-:Y:S05]  /*cbb0*/  EXIT ;  /* 0x000000000000794d */ /* 0x000fea0003800000 */
.L_x_17:
[----:B-1----:R-:W-:-:S04]  /*cbc0*/  IMAD.U32 R14, RZ, RZ, UR8 ;  /* 0x00000008ff0e7e24 */ /* 0x002fc8000f8e00ff */
[----:B------:R1:W4:Y:S03]  /*cbd0*/  SYNCS.PHASECHK.TRANS64.TRYWAIT P0, [R14+URZ], R13 ;  /* 0x0000000d0e0075a7 */ /* 0x000326000800017f */
[----:B----4-:R-:W-:Y:S05]  /*cbe0*/  @!P0 NANOSLEEP.SYNCS 0x989680 ;  /* 0x009896800000895d */ /* 0x010fea0003900000 */
[----:B------:R-:W4:Y:S02]  /*cbf0*/  @!P0 SYNCS.PHASECHK.TRANS64 P0, [R14+URZ], R13 ;  /* 0x0000000d0e0085a7 */ /* 0x000f24000800007f */
[----:B----4-:R-:W-:Y:S05]  /*cc00*/  @!P0 BRA `(.L_x_17) ;  /* 0xfffffffc00ec8947 */ /* 0x010fea000383ffff */
[----:B------:R-:W-:Y:S05]  /*cc10*/  BRA `(.L_x_16) ;  /* 0xffffff4800847947 */ /* 0x000fea000383ffff */
.L_x_282:
[----:B------:R-:W-:Y:S01]  /*cc20*/  BSSY B1, `(.L_x_303) ;  /* 0x0000006000017945 */ /* 0x000fe20003800000 */
[----:B------:R-:W-:-:S07]  /*cc30*/  IMAD.MOV.U32 R6, RZ, RZ, -0x1 ;  /* 0xffffffffff067424 */ /* 0x000fce00078e00ff */
[----:B------:R-:W-:Y:S05]  /*cc40*/  WARPSYNC.COLLECTIVE R6, `(.L_x_304) ;  /* 0x00000000060c7348 */ /* 0x000fea0003c00000 */
[----:B------:R-:W-:Y:S02]  /*cc50*/  ELECT P1, UR62, PT ;  /* 0x00000000003e782f */ /* 0x000fe40003820000 */
[----:B------:R-:W-:Y:S01]  /*cc60*/  MOV R6, UR62 ;  /* 0x0000003e00067c02 */ /* 0x000fe20008000f00 */
[----:B------:R-:W-:Y:S10]  /*cc70*/  ENDCOLLECTIVE ;  /* 0x000000000000791b */ /* 0x000ff40003800000 */
.L_x_304:
[----:B------:R-:W-:Y:S05]  /*cc80*/  BSYNC B1 ;  /* 0x0000000000017941 */ /* 0x000fea0003800000 */
.L_x_303:
[----:B------:R-:W-:Y:S05]  /*cc90*/  BRA `(.L_x_305) ;  /* 0xfffffff000087947 */ /* 0x000fea000383ffff */
.L_x_285:
[----:B0-----:R0:W1:Y:S02]  /*cca0*/  SYNCS.PHASECHK.TRANS64.TRYWAIT P1, [R14+URZ+0x28], R9 ;  /* 0x000028090e0075a7 */ /* 0x001064000802017f */
[----:B-1----:R-:W-:Y:S05]  /*ccb0*/  @!P1 NANOSLEEP.SYNCS 0x989680 ;  /* 0x009896800000995d */ /* 0x002fea0003900000 */
[----:B------:R-:W1:Y:S02]  /*ccc0*/  @!P1 SYNCS.PHASECHK.TRANS64 P1, [R14+URZ+0x28], R9 ;  /* 0x000028090e0095a7 */ /* 0x000e64000802007f */
[----:B-1----:R-:W-:Y:S05]  /*ccd0*/  @!P1 BRA `(.L_x_285) ;  /* 0xfffffffc00f09947 */ /* 0x002fea000383ffff */
[----:B------:R-:W-:Y:S05]  /*cce0*/  BRA `(.L_x_306) ;  /* 0xfffffff000407947 */ /* 0x000fea000383ffff */
.L_x_294:
[----:B------:R-:W-:Y:S01]  /*ccf0*/  BSSY B0, `(.L_x_307) ;  /* 0x0000006000007945 */ /* 0x000fe20003800000 */
[----:B------:R-:W-:-:S07]  /*cd00*/  IMAD.MOV.U32 R6, RZ, RZ, -0x1 ;  /* 0xffffffffff067424 */ /* 0x000fce00078e00ff */
[----:B------:R-:W-:Y:S05]  /*cd10*/  WARPSYNC.COLLECTIVE R6, `(.L_x_308) ;  /* 0x00000000060c7348 */ /* 0x000fea0003c00000 */
[----:B------:R-:W-:Y:S02]  /*cd20*/  ELECT P1, UR62, PT ;  /* 0x00000000003e782f */ /* 0x000fe40003820000 */
[----:B------:R-:W-:Y:S01]  /*cd30*/  MOV R6, UR62 ;  /* 0x0000003e00067c02 */ /* 0x000fe20008000f00 */
[----:B------:R-:W-:Y:S10]  /*cd40*/  ENDCOLLECTIVE ;  /* 0x000000000000791b */ /* 0x000ff40003800000 */
.L_x_308:
[----:B------:R-:W-:Y:S05]  /*cd50*/  BSYNC B0 ;  /* 0x0000000000007941 */ /* 0x000fea0003800000 */
.L_x_307:
[----:B------:R-:W-:Y:S01]  /*cd60*/  PLOP3.LUT P0, PT, P1, PT, PT, 0x80, 0x0 ;  /* 0x000000000000781c */ /* 0x000fe20000f0f070 */
[----:B------:R-:W-:-:S12]  /*cd70*/  BRA `(.L_x_309) ;  /* 0xfffffff800b87947 */ /* 0x000fd8000383ffff */
.L_x_298:
[----:B0-----:R0:W1:Y:S02]  /*cd80*/  SYNCS.PHASECHK.TRANS64.TRYWAIT P0, [R6+URZ], R3 ;  /* 0x00000003060075a7 */ /* 0x001064000800017f */
[----:B-1----:R-:W-:Y:S05]  /*cd90*/  @!P0 NANOSLEEP.SYNCS 0x989680 ;  /* 0x009896800000895d */ /* 0x002fea0003900000 */
[----:B------:R-:W1:Y:S02]  /*cda0*/  @!P0 SYNCS.PHASECHK.TRANS64 P0, [R6+URZ], R3 ;  /* 0x00000003060085a7 */ /* 0x000e64000800007f */
[----:B-1----:R-:W-:Y:S05]  /*cdb0*/  @!P0 BRA `(.L_x_298) ;  /* 0xfffffffc00f08947 */ /* 0x002fea000383ffff */
[----:B------:R-:W-:Y:S05]  /*cdc0*/  BRA `(.L_x_310) ;  /* 0xfffffff800f87947 */ /* 0x000fea000383ffff */
.L_x_299:
[----:B0-----:R0:W1:Y:S02]  /*cdd0*/  SYNCS.PHASECHK.TRANS64.TRYWAIT P0, [R7+URZ], R4 ;  /* 0x00000004070075a7 */ /* 0x001064000800017f */
[----:B-1----:R-:W-:Y:S05]  /*cde0*/  @!P0 NANOSLEEP.SYNCS 0x989680 ;  /* 0x009896800000895d */ /* 0x002fea0003900000 */
[----:B------:R-:W1:Y:S02]  /*cdf0*/  @!P0 SYNCS.PHASECHK.TRANS64 P0, [R7+URZ], R4 ;  /* 0x00000004070085a7 */ /* 0x000e64000800007f */
[----:B-1----:R-:W-:Y:S05]  /*ce00*/  @!P0 BRA `(.L_x_299) ;  /* 0xfffffffc00f08947 */ /* 0x002fea000383ffff */
[----:B------:R-:W-:Y:S05]  /*ce10*/  BRA `(.L_x_311) ;  /* 0xfffffffc00087947 */ /* 0x000fea000383ffff */
.L_x_300:
[----:B0-----:R0:W1:Y:S02]  /*ce20*/  SYNCS.PHASECHK.TRANS64.TRYWAIT P0, [R10+URZ], R5 ;  /* 0x000000050a0075a7 */ /* 0x001064000800017f */
[----:B-1----:R-:W-:Y:S05]  /*ce30*/  @!P0 NANOSLEEP.SYNCS 0x989680 ;  /* 0x009896800000895d */ /* 0x002fea0003900000 */
[----:B------:R-:W1:Y:S02]  /*ce40*/  @!P0 SYNCS.PHASECHK.TRANS64 P0, [R10+URZ], R5 ;  /* 0x000000050a0085a7 */ /* 0x000e64000800007f */
[----:B-1----:R-:W-:Y:S05]  /*ce50*/  @!P0 BRA `(.L_x_300) ;  /* 0xfffffffc00f08947 */ /* 0x002fea000383ffff */
[----:B------:R-:W-:Y:S05]  /*ce60*/  BRA `(.L_x_312) ;  /* 0xfffffffc00187947 */ /* 0x000fea000383ffff */
.L_x_301:
[----:B-1----:R1:W2:Y:S02]  /*ce70*/  SYNCS.PHASECHK.TRANS64.TRYWAIT P0, [R11+URZ], R6 ;  /* 0x000000060b0075a7 */ /* 0x0022a4000800017f */
[----:B--2---:R-:W-:Y:S05]  /*ce80*/  @!P0 NANOSLEEP.SYNCS 0x989680 ;  /* 0x009896800000895d */ /* 0x004fea0003900000 */
[----:B------:R-:W2:Y:S02]  /*ce90*/  @!P0 SYNCS.PHASECHK.TRANS64 P0, [R11+URZ], R6 ;  /* 0x000000060b0085a7 */ /* 0x000ea4000800007f */
[----:B--2---:R-:W-:Y:S05]  /*cea0*/  @!P0 BRA `(.L_x_301) ;  /* 0xfffffffc00f08947 */ /* 0x004fea000383ffff */
[----:B------:R-:W-:Y:S05]  /*ceb0*/  BRA `(.L_x_313) ;  /* 0xfffffffc00207947 */ /* 0x000fea000383ffff */
.L_x_314:
[----:B------:R-:W-:-:S00]  /*cec0*/  BRA `(.L_x_314) ;  /* 0xfffffffc00fc7947 */ /* 0x000fc0000383ffff */
[----:B------:R-:W-:-:S00]  /*ced0*/  NOP ;  /* 0x0000000000007918 */ /* 0x000fc00000000000 */
        /* <DEDUP_REMOVED lines=10> */
.L_x_315:


//--------------------- .nv.shared._ZN7cutlass13device_kernelINS_4gemm6kernel13GemmUniversalIN4cute5tupleIJiiiiEEENS1_10collective13CollectiveMmaINS1_40MainloopSm90TmaGmmaWarpSpecializedSparseILi5ENS5_IJNS4_1CILi1EEESB_SB_EEENS1_35KernelTmaWarpSpecializedCooperativeEEENS5_IJNSA_ILi128EEENSA_ILi256EEENSA_ILi64EEEEEENS_10bfloat16_tENS5_IJNS4_6LayoutINS5_IJiNS5_IJNSA_ILi2EEEiEEEiEEENS5_IJlNS5_IJSB_SL_EEElEEEEENSK_INS5_IJNS5_IJNS5_IJNSA_ILi8EEESL_NSA_ILi4EEEEEEiEEENS5_IJNS5_IJNSA_ILi16EEESL_SL_EEEiEEEiEEENS5_IJNS5_IJNS5_IJSH_SV_NSA_ILi1024EEEEEENSA_ILi4096EEEEEENS5_IJNS5_IJSB_NSA_ILi512EEENSA_ILi32EEEEEElEEElEEEEEEEESJ_NS5_IJlSB_lEEENS4_8TiledMMAINS4_8MMA_AtomIJNS4_4SM904GMMA6SPARSE29GMMA_64x256x32_F32BF16BF16_SSILNS1E_5MajorE0ELS1H_0ELNS1E_7ScaleInE1ELS1I_1ELNS1E_9SparseSelE0EEEEEENSK_INS5_IJSL_SB_SB_EEENS5_IJSB_NSA_ILi0EEES1N_EEEEENS5_IJNS4_10UnderscoreES1Q_S1Q_EEEEENS4_13SM90_TMA_LOADENS4_14ComposedLayoutINS4_7SwizzleILi2ELi4ELi3EEENS4_25smem_sparse_ptr_flag_bitsILi2ELi16EEENSK_INS5_IJNS5_IJSB_SR_EEENS5_IJSL_S14_EEEEEENS5_IJNS5_IJS1N_SH_EEESO_EEEEEEEvNS4_8identityES1T_NS1U_INS1V_ILi3ELi4ELi3EEENS4_18smem_ptr_flag_bitsILi16EEENSK_INS5_IJSR_SH_EEENS5_IJSH_SB_EEEEEEEvS26_EENS_8epilogue10collective6detail29Sm90TmaWarpSpecializedAdapterINS2G_15DefaultEpilogueIfNS5_IJSB_llEEES2K_NS2F_6thread17LinearCombinationIfLi1EffLNS2L_9ScaleType4KindE0ELNS_15FloatRoundStyleE2EfEENS1_15EpilogueDefaultEEEEEvvEEEEvNT_6ParamsE --------------------------
	.section	.nv.shared._ZN7cutlass13device_kernelINS_4gemm6kernel13GemmUniversalIN4cute5tupleIJiiiiEEENS1_10collective13CollectiveMmaINS1_40MainloopSm90TmaGmmaWarpSpecializedSparseILi5ENS5_IJNS4_1CILi1EEESB_SB_EEENS1_35KernelTmaWarpSpecializedCooperativeEEENS5_IJNSA_ILi128EEENSA_ILi256EEENSA_ILi64EEEEEENS_10bfloat16_tENS5_IJNS4_6LayoutINS5_IJiNS5_IJNSA_ILi2EEEiEEEiEEENS5_IJlNS5_IJSB_SL_EEElEEEEENSK_INS5_IJNS5_IJNS5_IJNSA_ILi8EEESL_NSA_ILi4EEEEEEiEEENS5_IJNS5_IJNSA_ILi16EEESL_SL_EEEiEEEiEEENS5_IJNS5_IJNS5_IJSH_SV_NSA_ILi1024EEEEEENSA_ILi4096EEEEEENS5_IJNS5_IJSB_NSA_ILi512EEENSA_ILi32EEEEEElEEElEEEEEEEESJ_NS5_IJlSB_lEEENS4_8TiledMMAINS4_8MMA_AtomIJNS4_4SM904GMMA6SPARSE29GMMA_64x256x32_F32BF16BF16_SSILNS1E_5MajorE0ELS1H_0ELNS1E_7ScaleInE1ELS1I_1ELNS1E_9SparseSelE0EEEEEENSK_INS5_IJSL_SB_SB_EEENS5_IJSB_NSA_ILi0EEES1N_EEEEENS5_IJNS4_10UnderscoreES1Q_S1Q_EEEEENS4_13SM90_TMA_LOADENS4_14ComposedLayoutINS4_7SwizzleILi2ELi4ELi3EEENS4_25smem_sparse_ptr_flag_bitsILi2ELi16EEENSK_INS5_IJNS5_IJSB_SR_EEENS5_IJSL_S14_EEEEEENS5_IJNS5_IJS1N_SH_EEESO_EEEEEEEvNS4_8identityES1T_NS1U_INS1V_ILi3ELi4ELi3EEENS4_18smem_ptr_flag_bitsILi16EEENSK_INS5_IJSR_SH_EEENS5_IJSH_SB_EEEEEEEvS26_EENS_8epilogue10collective6detail29Sm90TmaWarpSpecializedAdapterINS2G_15DefaultEpilogueIfNS5_IJSB_llEEES2K_NS2F_6thread17LinearCombinationIfLi1EffLNS2L_9ScaleType4KindE0ELNS_15FloatRoundStyleE2EfEENS1_15EpilogueDefaultEEEEEvvEEEEvNT_6ParamsE,"aw",@nobits
	.sectionflags	@""
	.align	16
	.zero		1024


//--------------------- .nv.shared.reserved.0     --------------------------
	.section	.nv.shared.reserved.0,"aw",@nobits
	.weak		__nv_reservedSMEM_offset_0_alias
	.size		__nv_reservedSMEM_offset_0_alias, 0, 0
	.other		__nv_reservedSMEM_offset_0_alias,@"STO_CUDA_RESERVED_SHARED STV_DEFAULT"
__nv_reservedSMEM_offset_0_alias:
	.zero		0


//--------------------- .nv.global                --------------------------
	.section	.nv.global,"aw",@nobits
.nv.global:
	.type		_ZN39_INTERNAL_73253cfd_4_k_cu_08b518dc_34844cute1_E,@object
	.size		_ZN39_INTERNAL_73253cfd_4_k_cu_08b518dc_34844cute1_E,(_ZN39_INTERNAL_73253cfd_4_k_cu_08b518dc_34844cuda3std3__45__cpo6cbeginE - _ZN39_INTERNAL_73253cfd_4_k_cu_08b518dc_34844cute1_E)
_ZN39_INTERNAL_73253cfd_4_k_cu_08b518dc_34844cute1_E:
	.zero		1
	.type		_ZN39_INTERNAL_73253cfd_4_k_cu_08b518dc_34844cuda3std3__45__cpo6cbeginE,@object
	.size		_ZN39_INTERNAL_73253cfd_4_k_cu_08b518dc_34844cuda3std3__45__cpo6cbeginE,(_ZN39_INTERNAL_73253cfd_4_k_cu_08b518dc_34844cuda3std3__48in_placeE - _ZN39_INTERNAL_73253cfd_4_k_cu_08b518dc_34844cuda3std3__45__cpo6cbeginE)
_ZN39_INTERNAL_73253cfd_4_k_cu_08b518dc_34844cuda3std3__45__cpo6cbeginE:
	.zero		1
	.type		_ZN39_INTERNAL_73253cfd_4_k_cu_08b518dc_34844cuda3std3__48in_placeE,@object
	.size		_ZN39_INTERNAL_73253cfd_4_k_cu_08b518dc_34844cuda3std3__48in_placeE,(_ZN39_INTERNAL_73253cfd_4_k_cu_08b518dc_34844cuda3std6ranges3__45__cpo9iter_moveE - _ZN39_INTERNAL_73253cfd_4_k_cu_08b518dc_34844cuda3std3__48in_placeE)
_ZN39_INTERNAL_73253cfd_4_k_cu_08b518dc_34844cuda3std3__48in_placeE:
	.zero		1
	.type		_ZN39_INTERNAL_73253cfd_4_k_cu_08b518dc_34844cuda3std6ranges3__45__cpo9iter_moveE,@object
	.size		_ZN39_INTERNAL_73253cfd_4_k_cu_08b518dc_34844cuda3std6ranges3__45__cpo9iter_moveE,(_ZN39_INTERNAL_73253cfd_4_k_cu_08b518dc_34844cuda3std3__45__cpo5beginE - _ZN39_INTERNAL_73253cfd_4_k_cu_08b518dc_34844cuda3std6ranges3__45__cpo9iter_moveE)
_ZN39_INTERNAL_73253cfd_4_k_cu_08b518dc_34844cuda3std6ranges3__45__cpo9iter_moveE:
	.zero		1
	.type		_ZN39_INTERNAL_73253cfd_4_k_cu_08b518dc_34844cuda3std3__45__cpo5beginE,@object
	.size		_ZN39_INTERNAL_73253cfd_4_k_cu_08b518dc_34844cuda3std3__45__cpo5beginE,(_ZN39_INTERNAL_73253cfd_4_k_cu_08b518dc_34844cuda3std3__441_GLOBAL__N__73253cfd_4_k_cu_08b518dc_34846ignoreE - _ZN39_INTERNAL_73253cfd_4_k_cu_08b518dc_34844cuda3std3__45__cpo5beginE)
_ZN39_INTERNAL_73253cfd_4_k_cu_08b518dc_34844cuda3std3__45__cpo5beginE:
	.zero		1
	.type		_ZN39_INTERNAL_73253cfd_4_k_cu_08b518dc_34844cuda3std3__441_GLOBAL__N__73253cfd_4_k_cu_08b518dc_34846ignoreE,@object
	.size		_ZN39_INTERNAL_73253cfd_4_k_cu_08b518dc_34844cuda3std3__441_GLOBAL__N__73253cfd_4_k_cu_08b518dc_34846ignoreE,(_ZN39_INTERNAL_73253cfd_4_k_cu_08b518dc_34844cute7productE - _ZN39_INTERNAL_73253cfd_4_k_cu_08b518dc_34844cuda3std3__441_GLOBAL__N__73253cfd_4_k_cu_08b518dc_34846ignoreE)
_ZN39_INTERNAL_73253cfd_4_k_cu_08b518dc_34844cuda3std3__441_GLOBAL__N__73253cfd_4_k_cu_08b518dc_34846ignoreE:
	.zero		1
	.type		_ZN39_INTERNAL_73253cfd_4_k_cu_08b518dc_34844cute7productE,@object
	.size		_ZN39_INTERNAL_73253cfd_4_k_cu_08b518dc_34844cute7productE,(_ZN39_INTERNAL_73253cfd_4_k_cu_08b518dc_34844cuda3std3__45__cpo3endE - _ZN39_INTERNAL_73253cfd_4_k_cu_08b518dc_34844cute7productE)
_ZN39_INTERNAL_73253cfd_4_k_cu_08b518dc_34844cute7productE:
	.zero		1
	.type		_ZN39_INTERNAL_73253cfd_4_k_cu_08b518dc_34844cuda3std3__45__cpo3endE,@object
	.size		_ZN39_INTERNAL_73253cfd_4_k_cu_08b518dc_34844cuda3std3__45__cpo3endE,(_ZN39_INTERNAL_73253cfd_4_k_cu_08b518dc_34844cuda3std3__419piecewise_constructE - _ZN39_INTERNAL_73253cfd_4_k_cu_08b518dc_34844cuda3std3__45__cpo3endE)
_ZN39_INTERNAL_73253cfd_4_k_cu_08b518dc_34844cuda3std3__45__cpo3endE:
	.zero		1
	.type		_ZN39_INTERNAL_73253cfd_4_k_cu_08b518dc_34844cuda3std3__419piecewise_constructE,@object
	.size		_ZN39_INTERNAL_73253cfd_4_k_cu_08b518dc_34844cuda3std3__419piecewise_constructE,(_ZN39_INTERNAL_73253cfd_4_k_cu_08b518dc_34844cuda3std3__45__cpo4cendE - _ZN39_INTERNAL_73253cfd_4_k_cu_08b518dc_34844cuda3std3__419piecewise_constructE)
_ZN39_INTERNAL_73253cfd_4_k_cu_08b518dc_34844cuda3std3__419piecewise_constructE:
	.zero		1
	.type		_ZN39_INTERNAL_73253cfd_4_k_cu_08b518dc_34844cuda3std3__45__cpo4cendE,@object
	.size		_ZN39_INTERNAL_73253cfd_4_k_cu_08b518dc_34844cuda3std3__45__cpo4cendE,(_ZN39_INTERNAL_73253cfd_4_k_cu_08b518dc_34844cuda3std6ranges3__45__cpo4swapE - _ZN39_INTERNAL_73253cfd_4_k_cu_08b518dc_34844cuda3std3__45__cpo4cendE)
_ZN39_INTERNAL_73253cfd_4_k_cu_08b518dc_34844cuda3std3__45__cpo4cendE:
	.zero		1
	.type		_ZN39_INTERNAL_73253cfd_4_k_cu_08b518dc_34844cuda3std6ranges3__45__cpo4swapE,@object
	.size		_ZN39_INTERNAL_73253cfd_4_k_cu_08b518dc_34844cuda3std6ranges3__45__cpo4swapE,(.L_7 - _ZN39_INTERNAL_73253cfd_4_k_cu_08b518dc_34844cuda3std6ranges3__45__cpo4swapE)
_ZN39_INTERNAL_73253cfd_4_k_cu_08b518dc_34844cuda3std6ranges3__45__cpo4swapE:
	.zero		1
.L_7:


//--------------------- .nv.constant0._ZN7cutlass13device_kernelINS_4gemm6kernel13GemmUniversalIN4cute5tupleIJiiiiEEENS1_10collective13CollectiveMmaINS1_40MainloopSm90TmaGmmaWarpSpecializedSparseILi5ENS5_IJNS4_1CILi1EEESB_SB_EEENS1_35KernelTmaWarpSpecializedCooperativeEEENS5_IJNSA_ILi128EEENSA_ILi256EEENSA_ILi64EEEEEENS_10bfloat16_tENS5_IJNS4_6LayoutINS5_IJiNS5_IJNSA_ILi2EEEiEEEiEEENS5_IJlNS5_IJSB_SL_EEElEEEEENSK_INS5_IJNS5_IJNS5_IJNSA_ILi8EEESL_NSA_ILi4EEEEEEiEEENS5_IJNS5_IJNSA_ILi16EEESL_SL_EEEiEEEiEEENS5_IJNS5_IJNS5_IJSH_SV_NSA_ILi1024EEEEEENSA_ILi4096EEEEEENS5_IJNS5_IJSB_NSA_ILi512EEENSA_ILi32EEEEEElEEElEEEEEEEESJ_NS5_IJlSB_lEEENS4_8TiledMMAINS4_8MMA_AtomIJNS4_4SM904GMMA6SPARSE29GMMA_64x256x32_F32BF16BF16_SSILNS1E_5MajorE0ELS1H_0ELNS1E_7ScaleInE1ELS1I_1ELNS1E_9SparseSelE0EEEEEENSK_INS5_IJSL_SB_SB_EEENS5_IJSB_NSA_ILi0EEES1N_EEEEENS5_IJNS4_10UnderscoreES1Q_S1Q_EEEEENS4_13SM90_TMA_LOADENS4_14ComposedLayoutINS4_7SwizzleILi2ELi4ELi3EEENS4_25smem_sparse_ptr_flag_bitsILi2ELi16EEENSK_INS5_IJNS5_IJSB_SR_EEENS5_IJSL_S14_EEEEEENS5_IJNS5_IJS1N_SH_EEESO_EEEEEEEvNS4_8identityES1T_NS1U_INS1V_ILi3ELi4ELi3EEENS4_18smem_ptr_flag_bitsILi16EEENSK_INS5_IJSR_SH_EEENS5_IJSH_SB_EEEEEEEvS26_EENS_8epilogue10collective6detail29Sm90TmaWarpSpecializedAdapterINS2G_15DefaultEpilogueIfNS5_IJSB_llEEES2K_NS2F_6thread17LinearCombinationIfLi1EffLNS2L_9ScaleType4KindE0ELNS_15FloatRoundStyleE2EfEENS1_15EpilogueDefaultEEEEEvvEEEEvNT_6ParamsE --------------------------
	.section	.nv.constant0._ZN7cutlass13device_kernelINS_4gemm6kernel13GemmUniversalIN4cute5tupleIJiiiiEEENS1_10collective13CollectiveMmaINS1_40MainloopSm90TmaGmmaWarpSpecializedSparseILi5ENS5_IJNS4_1CILi1EEESB_SB_EEENS1_35KernelTmaWarpSpecializedCooperativeEEENS5_IJNSA_ILi128EEENSA_ILi256EEENSA_ILi64EEEEEENS_10bfloat16_tENS5_IJNS4_6LayoutINS5_IJiNS5_IJNSA_ILi2EEEiEEEiEEENS5_IJlNS5_IJSB_SL_EEElEEEEENSK_INS5_IJNS5_IJNS5_IJNSA_ILi8EEESL_NSA_ILi4EEEEEEiEEENS5_IJNS5_IJNSA_ILi16EEESL_SL_EEEiEEEiEEENS5_IJNS5_IJNS5_IJSH_SV_NSA_ILi1024EEEEEENSA_ILi4096EEEEEENS5_IJNS5_IJSB_NSA_ILi512EEENSA_ILi32EEEEEElEEElEEEEEEEESJ_NS5_IJlSB_lEEENS4_8TiledMMAINS4_8MMA_AtomIJNS4_4SM904GMMA6SPARSE29GMMA_64x256x32_F32BF16BF16_SSILNS1E_5MajorE0ELS1H_0ELNS1E_7ScaleInE1ELS1I_1ELNS1E_9SparseSelE0EEEEEENSK_INS5_IJSL_SB_SB_EEENS5_IJSB_NSA_ILi0EEES1N_EEEEENS5_IJNS4_10UnderscoreES1Q_S1Q_EEEEENS4_13SM90_TMA_LOADENS4_14ComposedLayoutINS4_7SwizzleILi2ELi4ELi3EEENS4_25smem_sparse_ptr_flag_bitsILi2ELi16EEENSK_INS5_IJNS5_IJSB_SR_EEENS5_IJSL_S14_EEEEEENS5_IJNS5_IJS1N_SH_EEESO_EEEEEEEvNS4_8identityES1T_NS1U_INS1V_ILi3ELi4ELi3EEENS4_18smem_ptr_flag_bitsILi16EEENSK_INS5_IJSR_SH_EEENS5_IJSH_SB_EEEEEEEvS26_EENS_8epilogue10collective6detail29Sm90TmaWarpSpecializedAdapterINS2G_15DefaultEpilogueIfNS5_IJSB_llEEES2K_NS2F_6thread17LinearCombinationIfLi1EffLNS2L_9ScaleType4KindE0ELNS_15FloatRoundStyleE2EfEENS1_15EpilogueDefaultEEEEEvvEEEEvNT_6ParamsE,"a",@progbits
	.sectionflags	@""
	.align	4
.nv.constant0._ZN7cutlass13device_kernelINS_4gemm6kernel13GemmUniversalIN4cute5tupleIJiiiiEEENS1_10collective13CollectiveMmaINS1_40MainloopSm90TmaGmmaWarpSpecializedSparseILi5ENS5_IJNS4_1CILi1EEESB_SB_EEENS1_35KernelTmaWarpSpecializedCooperativeEEENS5_IJNSA_ILi128EEENSA_ILi256EEENSA_ILi64EEEEEENS_10bfloat16_tENS5_IJNS4_6LayoutINS5_IJiNS5_IJNSA_ILi2EEEiEEEiEEENS5_IJlNS5_IJSB_SL_EEElEEEEENSK_INS5_IJNS5_IJNS5_IJNSA_ILi8EEESL_NSA_ILi4EEEEEEiEEENS5_IJNS5_IJNSA_ILi16EEESL_SL_EEEiEEEiEEENS5_IJNS5_IJNS5_IJSH_SV_NSA_ILi1024EEEEEENSA_ILi4096EEEEEENS5_IJNS5_IJSB_NSA_ILi512EEENSA_ILi32EEEEEElEEElEEEEEEEESJ_NS5_IJlSB_lEEENS4_8TiledMMAINS4_8MMA_AtomIJNS4_4SM904GMMA6SPARSE29GMMA_64x256x32_F32BF16BF16_SSILNS1E_5MajorE0ELS1H_0ELNS1E_7ScaleInE1ELS1I_1ELNS1E_9SparseSelE0EEEEEENSK_INS5_IJSL_SB_SB_EEENS5_IJSB_NSA_ILi0EEES1N_EEEEENS5_IJNS4_10UnderscoreES1Q_S1Q_EEEEENS4_13SM90_TMA_LOADENS4_14ComposedLayoutINS4_7SwizzleILi2ELi4ELi3EEENS4_25smem_sparse_ptr_flag_bitsILi2ELi16EEENSK_INS5_IJNS5_IJSB_SR_EEENS5_IJSL_S14_EEEEEENS5_IJNS5_IJS1N_SH_EEESO_EEEEEEEvNS4_8identityES1T_NS1U_INS1V_ILi3ELi4ELi3EEENS4_18smem_ptr_flag_bitsILi16EEENSK_INS5_IJSR_SH_EEENS5_IJSH_SB_EEEEEEEvS26_EENS_8epilogue10collective6detail29Sm90TmaWarpSpecializedAdapterINS2G_15DefaultEpilogueIfNS5_IJSB_llEEES2K_NS2F_6thread17LinearCombinationIfLi1EffLNS2L_9ScaleType4KindE0ELNS_15FloatRoundStyleE2EfEENS1_15EpilogueDefaultEEEEEvvEEEEvNT_6ParamsE:
	.zero		1920


//--------------------- SYMBOLS --------------------------

	.type		.nv.reservedSmem.offset0,@object
	.size		.nv.reservedSmem.offset0,0x4
